	.target	sm_90a

	.elftype	@"ET_EXEC"


//--------------------- .note.nv.tkinfo           --------------------------
	.section	.note.nv.tkinfo,"",@"SHT_NOTE"
	.sectionflags	@"SHF_NOTE_NV_TKINFO"
	.tkinfo
        /*0018*/ 	.word	0x00000002
        /*0030*/ 	.string	""
        /*0030*/ 	.string	"ptxas"
        /*0030*/ 	.string	"Cuda compilation tools, release 13.0, V13.0.88"
        /*0030*/ 	.string	"Build cuda_13.0.r13.0/compiler.36424714_0"
        /*0030*/ 	.string	"-arch sm_90a -m 64 "



//--------------------- .note.nv.cuinfo           --------------------------
	.section	.note.nv.cuinfo,"",@"SHT_NOTE"
	.sectionflags	@"SHF_NOTE_NV_CUINFO"
        /*0018*/ 	.short	0x0002
        /*001a*/ 	.short	0x005a
        /*001c*/ 	.short	0x0082
	.zero		2


//--------------------- .nv.info                  --------------------------
	.section	.nv.info,"",@"SHT_CUDA_INFO"
	.align	4


	//----- nvinfo : EIATTR_REGCOUNT
	.align		4
        /*0000*/ 	.byte	0x04, 0x2f
        /*0002*/ 	.short	(.L_15 - .L_14)
	.align		4
.L_14:
        /*0004*/ 	.word	index@(_ZN7cutlass13device_kernelINS_4gemm6kernel13GemmUniversalIN4cute5tupleIJiiiiEEENS1_10collective13CollectiveMmaINS1_34MainloopSm90TmaGmmaWarpSpecializedILi5ENS5_IJNS4_1CILi2EEENSA_ILi1EEESC_EEENS1_35KernelTmaWarpSpecializedCooperativeEEENS5_IJNSA_ILi128EEESG_SG_EEENS_10bfloat16_tENS5_IJlSC_lEEESI_SJ_NS4_8TiledMMAINS4_8MMA_AtomIJNS4_4SM904GMMA28MMA_64x128x16_F32BF16BF16_SSILNSN_5MajorE0ELSP_0ELNSN_7ScaleInE1ELSQ_1EEEEEENS4_6LayoutISD_NS5_IJSC_NSA_ILi0EEESU_EEEEENS5_IJNS4_10UnderscoreESX_SX_EEEEENS4_13SM90_TMA_LOADENS4_14ComposedLayoutINS4_7SwizzleILi3ELi4ELi3EEENS4_18smem_ptr_flag_bitsILi16EEENST_INS5_IJNSA_ILi8EEENSA_ILi64EEEEEENS5_IJS17_SC_EEEEEEEvNS4_8identityENS4_23SM90_TMA_LOAD_MULTICASTES1B_vS1C_EENS_8epilogue10collective6detail29Sm90TmaWarpSpecializedAdapterINS1G_15DefaultEpilogueISI_SJ_SJ_NS1F_6thread17LinearCombinationISI_Li1EffLNS1K_9ScaleType4KindE0ELNS_15FloatRoundStyleE2ESI_EENS1_15EpilogueDefaultEEEEEvvEEEEvNT_6ParamsE)
        /*0008*/ 	.word	0x000000a8


	//----- nvinfo : EIATTR_FRAME_SIZE
	.align		4
.L_15:
        /*000c*/ 	.byte	0x04, 0x11
        /*000e*/ 	.short	(.L_17 - .L_16)
	.align		4
.L_16:
        /*0010*/ 	.word	index@(_ZN7cutlass13device_kernelINS_4gemm6kernel13GemmUniversalIN4cute5tupleIJiiiiEEENS1_10collective13CollectiveMmaINS1_34MainloopSm90TmaGmmaWarpSpecializedILi5ENS5_IJNS4_1CILi2EEENSA_ILi1EEESC_EEENS1_35KernelTmaWarpSpecializedCooperativeEEENS5_IJNSA_ILi128EEESG_SG_EEENS_10bfloat16_tENS5_IJlSC_lEEESI_SJ_NS4_8TiledMMAINS4_8MMA_AtomIJNS4_4SM904GMMA28MMA_64x128x16_F32BF16BF16_SSILNSN_5MajorE0ELSP_0ELNSN_7ScaleInE1ELSQ_1EEEEEENS4_6LayoutISD_NS5_IJSC_NSA_ILi0EEESU_EEEEENS5_IJNS4_10UnderscoreESX_SX_EEEEENS4_13SM90_TMA_LOADENS4_14ComposedLayoutINS4_7SwizzleILi3ELi4ELi3EEENS4_18smem_ptr_flag_bitsILi16EEENST_INS5_IJNSA_ILi8EEENSA_ILi64EEEEEENS5_IJS17_SC_EEEEEEEvNS4_8identityENS4_23SM90_TMA_LOAD_MULTICASTES1B_vS1C_EENS_8epilogue10collective6detail29Sm90TmaWarpSpecializedAdapterINS1G_15DefaultEpilogueISI_SJ_SJ_NS1F_6thread17LinearCombinationISI_Li1EffLNS1K_9ScaleType4KindE0ELNS_15FloatRoundStyleE2ESI_EENS1_15EpilogueDefaultEEEEEvvEEEEvNT_6ParamsE)
        /*0014*/ 	.word	0x00000000


	//----- nvinfo : EIATTR_MIN_STACK_SIZE
	.align		4
.L_17:
        /*0018*/ 	.byte	0x04, 0x12
        /*001a*/ 	.short	(.L_19 - .L_18)
	.align		4
.L_18:
        /*001c*/ 	.word	index@(_ZN7cutlass13device_kernelINS_4gemm6kernel13GemmUniversalIN4cute5tupleIJiiiiEEENS1_10collective13CollectiveMmaINS1_34MainloopSm90TmaGmmaWarpSpecializedILi5ENS5_IJNS4_1CILi2EEENSA_ILi1EEESC_EEENS1_35KernelTmaWarpSpecializedCooperativeEEENS5_IJNSA_ILi128EEESG_SG_EEENS_10bfloat16_tENS5_IJlSC_lEEESI_SJ_NS4_8TiledMMAINS4_8MMA_AtomIJNS4_4SM904GMMA28MMA_64x128x16_F32BF16BF16_SSILNSN_5MajorE0ELSP_0ELNSN_7ScaleInE1ELSQ_1EEEEEENS4_6LayoutISD_NS5_IJSC_NSA_ILi0EEESU_EEEEENS5_IJNS4_10UnderscoreESX_SX_EEEEENS4_13SM90_TMA_LOADENS4_14ComposedLayoutINS4_7SwizzleILi3ELi4ELi3EEENS4_18smem_ptr_flag_bitsILi16EEENST_INS5_IJNSA_ILi8EEENSA_ILi64EEEEEENS5_IJS17_SC_EEEEEEEvNS4_8identityENS4_23SM90_TMA_LOAD_MULTICASTES1B_vS1C_EENS_8epilogue10collective6detail29Sm90TmaWarpSpecializedAdapterINS1G_15DefaultEpilogueISI_SJ_SJ_NS1F_6thread17LinearCombinationISI_Li1EffLNS1K_9ScaleType4KindE0ELNS_15FloatRoundStyleE2ESI_EENS1_15EpilogueDefaultEEEEEvvEEEEvNT_6ParamsE)
        /*0020*/ 	.word	0x00000000
.L_19:


//--------------------- .nv.compat                --------------------------
	.section	.nv.compat,"",@"SHT_CUDA_COMPAT_INFO"
	.align	4
        /*0000*/ 	.byte	0x02, 0x09, 0x01, 0x00, 0x02, 0x02, 0x04, 0x00, 0x02, 0x05, 0x05, 0x00, 0x03, 0x07, 0x01, 0x01
        /*0010*/ 	.byte	0x02, 0x03, 0x01, 0x00, 0x02, 0x06, 0x01, 0x00, 0x04, 0x0b, 0x08, 0x00, 0x00, 0x00, 0x00, 0x00
        /*0020*/ 	.byte	0x00, 0x00, 0x00, 0x00


//--------------------- .nv.info._ZN7cutlass13device_kernelINS_4gemm6kernel13GemmUniversalIN4cute5tupleIJiiiiEEENS1_10collective13CollectiveMmaINS1_34MainloopSm90TmaGmmaWarpSpecializedILi5ENS5_IJNS4_1CILi2EEENSA_ILi1EEESC_EEENS1_35KernelTmaWarpSpecializedCooperativeEEENS5_IJNSA_ILi128EEESG_SG_EEENS_10bfloat16_tENS5_IJlSC_lEEESI_SJ_NS4_8TiledMMAINS4_8MMA_AtomIJNS4_4SM904GMMA28MMA_64x128x16_F32BF16BF16_SSILNSN_5MajorE0ELSP_0ELNSN_7ScaleInE1ELSQ_1EEEEEENS4_6LayoutISD_NS5_IJSC_NSA_ILi0EEESU_EEEEENS5_IJNS4_10UnderscoreESX_SX_EEEEENS4_13SM90_TMA_LOADENS4_14ComposedLayoutINS4_7SwizzleILi3ELi4ELi3EEENS4_18smem_ptr_flag_bitsILi16EEENST_INS5_IJNSA_ILi8EEENSA_ILi64EEEEEENS5_IJS17_SC_EEEEEEEvNS4_8identityENS4_23SM90_TMA_LOAD_MULTICASTES1B_vS1C_EENS_8epilogue10collective6detail29Sm90TmaWarpSpecializedAdapterINS1G_15DefaultEpilogueISI_SJ_SJ_NS1F_6thread17LinearCombinationISI_Li1EffLNS1K_9ScaleType4KindE0ELNS_15FloatRoundStyleE2ESI_EENS1_15EpilogueDefaultEEEEEvvEEEEvNT_6ParamsE --------------------------
	.section	.nv.info._ZN7cutlass13device_kernelINS_4gemm6kernel13GemmUniversalIN4cute5tupleIJiiiiEEENS1_10collective13CollectiveMmaINS1_34MainloopSm90TmaGmmaWarpSpecializedILi5ENS5_IJNS4_1CILi2EEENSA_ILi1EEESC_EEENS1_35KernelTmaWarpSpecializedCooperativeEEENS5_IJNSA_ILi128EEESG_SG_EEENS_10bfloat16_tENS5_IJlSC_lEEESI_SJ_NS4_8TiledMMAINS4_8MMA_AtomIJNS4_4SM904GMMA28MMA_64x128x16_F32BF16BF16_SSILNSN_5MajorE0ELSP_0ELNSN_7ScaleInE1ELSQ_1EEEEEENS4_6LayoutISD_NS5_IJSC_NSA_ILi0EEESU_EEEEENS5_IJNS4_10UnderscoreESX_SX_EEEEENS4_13SM90_TMA_LOADENS4_14ComposedLayoutINS4_7SwizzleILi3ELi4ELi3EEENS4_18smem_ptr_flag_bitsILi16EEENST_INS5_IJNSA_ILi8EEENSA_ILi64EEEEEENS5_IJS17_SC_EEEEEEEvNS4_8identityENS4_23SM90_TMA_LOAD_MULTICASTES1B_vS1C_EENS_8epilogue10collective6detail29Sm90TmaWarpSpecializedAdapterINS1G_15DefaultEpilogueISI_SJ_SJ_NS1F_6thread17LinearCombinationISI_Li1EffLNS1K_9ScaleType4KindE0ELNS_15FloatRoundStyleE2ESI_EENS1_15EpilogueDefaultEEEEEvvEEEEvNT_6ParamsE,"",@"SHT_CUDA_INFO"
	.sectionflags	@""
	.align	4


	//----- nvinfo : EIATTR_CUDA_API_VERSION
	.align		4
        /*0000*/ 	.byte	0x04, 0x37
        /*0002*/ 	.short	(.L_21 - .L_20)
.L_20:
        /*0004*/ 	.word	0x00000082


	//----- nvinfo : EIATTR_KPARAM_INFO
	.align		4
.L_21:
        /*0008*/ 	.byte	0x04, 0x17
        /*000a*/ 	.short	(.L_23 - .L_22)
.L_22:
        /*000c*/ 	.word	0x00000000
        /*0010*/ 	.short	0x0000
        /*0012*/ 	.short	0x0070
        /*0014*/ 	.byte	0x00, 0xf0, 0x01, 0x10


	//----- nvinfo : EIATTR_SPARSE_MMA_MASK
	.align		4
.L_23:
        /*0018*/ 	.byte	0x03, 0x50
        /*001a*/ 	.short	0x0000


	//----- nvinfo : EIATTR_MAXREG_COUNT
	.align		4
        /*001c*/ 	.byte	0x03, 0x1b
        /*001e*/ 	.short	0x00a8


	//----- nvinfo : EIATTR_NUM_BARRIERS
	.align		4
        /*0020*/ 	.byte	0x02, 0x4c
        /*0022*/ 	.byte	0x01
	.zero		1


	//----- nvinfo : EIATTR_EXTERNS
	.align		4
        /*0024*/ 	.byte	0x04, 0x0f
        /*0026*/ 	.short	(.L_25 - .L_24)


	//   ....[0]....
	.align		4
.L_24:
        /*0028*/ 	.word	index@(__assertfail)


	//----- nvinfo : EIATTR_MERCURY_ISA_VERSION
	.align		4
.L_25:
        /*002c*/ 	.byte	0x03, 0x5f
        /*002e*/ 	.short	0x0101


	//----- nvinfo : EIATTR_INT_WARP_WIDE_INSTR_OFFSETS
	.align		4
        /*0030*/ 	.byte	0x04, 0x31
        /*0032*/ 	.short	(.L_27 - .L_26)


	//   ....[0]....
.L_26:
        /*0034*/ 	.word	0x000004a0


	//   ....[1]....
        /*0038*/ 	.word	0x000004d0


	//   ....[2]....
        /*003c*/ 	.word	0x00000670


	//   ....[3]....
        /*0040*/ 	.word	0x000022a0


	//----- nvinfo : EIATTR_COOP_GROUP_MASK_REGIDS
	.align		4
.L_27:
        /*0044*/ 	.byte	0x04, 0x29
        /*0046*/ 	.short	(.L_29 - .L_28)


	//   ....[0]....
.L_28:
        /*0048*/ 	.word	0xffffffff


	//   ....[1]....
        /*004c*/ 	.word	0xffffffff


	//   ....[2]....
        /*0050*/ 	.word	0xffffffff


	//   ....[3]....
        /*0054*/ 	.word	0xffffffff


	//   ....[4]....
        /*0058*/ 	.word	0xffffffff


	//   ....[5]....
        /*005c*/ 	.word	0xffffffff


	//----- nvinfo : EIATTR_COOP_GROUP_INSTR_OFFSETS
	.align		4
.L_29:
        /*0060*/ 	.byte	0x04, 0x28
        /*0062*/ 	.short	(.L_31 - .L_30)


	//   ....[0]....
.L_30:
        /*0064*/ 	.word	0x00000060


	//   ....[1]....
        /*0068*/ 	.word	0x00000070


	//   ....[2]....
        /*006c*/ 	.word	0x00000130


	//   ....[3]....
        /*0070*/ 	.word	0x000002f0


	//   ....[4]....
        /*0074*/ 	.word	0x00000820


	//   ....[5]....
        /*0078*/ 	.word	0x000014a0


	//----- nvinfo : EIATTR_REG_RECONFIG
	.align		4
.L_31:
        /*007c*/ 	.byte	0x01, 0x54
	.zero		2


	//----- nvinfo : EIATTR_SYSCALL_OFFSETS
	.align		4
        /*0080*/ 	.byte	0x04, 0x46
        /*0082*/ 	.short	(.L_33 - .L_32)


	//   ....[0]....
.L_32:
        /*0084*/ 	.word	0x00001690


	//----- nvinfo : EIATTR_MBARRIER_INSTR_OFFSETS
	.align		4
.L_33:
        /*0088*/ 	.byte	0x04, 0x39
        /*008a*/ 	.short	(.L_35 - .L_34)


	//   ....[0]....
.L_34:
        /*008c*/ 	.word	0x00000230
        /*0090*/ 	.word	0x000000ff
        /*0094*/ 	.word	0x00000000
        /*0098*/ 	.short	0x0100
        /*009a*/ 	.byte	0x08
	.zero		1


	//   ....[1]....
        /*009c*/ 	.word	0x00000240
        /*00a0*/ 	.word	0x000000ff
        /*00a4*/ 	.word	0x00000028
        /*00a8*/ 	.short	0x0100
        /*00aa*/ 	.byte	0x08
	.zero		1


	//   ....[2]....
        /*00ac*/ 	.word	0x00000250
        /*00b0*/ 	.word	0x000000ff
        /*00b4*/ 	.word	0x00000008
        /*00b8*/ 	.short	0x0100
        /*00ba*/ 	.byte	0x08
	.zero		1


	//   ....[3]....
        /*00bc*/ 	.word	0x00000260
        /*00c0*/ 	.word	0x000000ff
        /*00c4*/ 	.word	0x00000030
        /*00c8*/ 	.short	0x0100
        /*00ca*/ 	.byte	0x08
	.zero		1


	//   ....[4]....
        /*00cc*/ 	.word	0x00000270
        /*00d0*/ 	.word	0x000000ff
        /*00d4*/ 	.word	0x00000010
        /*00d8*/ 	.short	0x0100
        /*00da*/ 	.byte	0x08
	.zero		1


	//   ....[5]....
        /*00dc*/ 	.word	0x00000280
        /*00e0*/ 	.word	0x000000ff
        /*00e4*/ 	.word	0x00000038
        /*00e8*/ 	.short	0x0100
        /*00ea*/ 	.byte	0x08
	.zero		1


	//   ....[6]....
        /*00ec*/ 	.word	0x00000290
        /*00f0*/ 	.word	0x000000ff
        /*00f4*/ 	.word	0x00000018
        /*00f8*/ 	.short	0x0100
        /*00fa*/ 	.byte	0x08
	.zero		1


	//   ....[7]....
        /*00fc*/ 	.word	0x000002a0
        /*0100*/ 	.word	0x000000ff
        /*0104*/ 	.word	0x00000040
        /*0108*/ 	.short	0x0100
        /*010a*/ 	.byte	0x08
	.zero		1


	//   ....[8]....
        /*010c*/ 	.word	0x000002b0
        /*0110*/ 	.word	0x000000ff
        /*0114*/ 	.word	0x00000020
        /*0118*/ 	.short	0x0100
        /*011a*/ 	.byte	0x08
	.zero		1


	//   ....[9]....
        /*011c*/ 	.word	0x000002c0
        /*0120*/ 	.word	0x000000ff
        /*0124*/ 	.word	0x00000048
        /*0128*/ 	.short	0x0100
        /*012a*/ 	.byte	0x08
	.zero		1


	//   ....[10]....
        /*012c*/ 	.word	0x00000700
        /*0130*/ 	.word	0x000000ff
        /*0134*/ 	.word	0x00000060
        /*0138*/ 	.short	0x0100
        /*013a*/ 	.byte	0x06
	.zero		1


	//   ....[11]....
        /*013c*/ 	.word	0x000007a0
        /*0140*/ 	.word	0x000000ff
        /*0144*/ 	.word	0x00000068
        /*0148*/ 	.short	0x0100
        /*014a*/ 	.byte	0x06
	.zero		1


	//   ....[12]....
        /*014c*/ 	.word	0x00001750
        /*0150*/ 	.word	0x00000003
        /*0154*/ 	.word	0x00000000
        /*0158*/ 	.short	0x010a
        /*015a*/ 	.byte	0x3f
	.zero		1


	//   ....[13]....
        /*015c*/ 	.word	0x000017b0
        /*0160*/ 	.word	0x00000003
        /*0164*/ 	.word	0x00000000
        /*0168*/ 	.short	0x010a
        /*016a*/ 	.byte	0x3f
	.zero		1


	//   ....[14]....
        /*016c*/ 	.word	0x00001cf0
        /*0170*/ 	.word	0x00000005
        /*0174*/ 	.word	0x00000000
        /*0178*/ 	.short	0x010a
        /*017a*/ 	.byte	0x3f
	.zero		1


	//   ....[15]....
        /*017c*/ 	.word	0x00001d30
        /*0180*/ 	.word	0x00000005
        /*0184*/ 	.word	0x00000000
        /*0188*/ 	.short	0x010a
        /*018a*/ 	.byte	0x3f
	.zero		1


	//   ....[16]....
        /*018c*/ 	.word	0x00002150
        /*0190*/ 	.word	0x00000004
        /*0194*/ 	.word	0x00000000
        /*0198*/ 	.short	0x0101
        /*019a*/ 	.byte	0x3f
	.zero		1


	//   ....[17]....
        /*019c*/ 	.word	0x00002340
        /*01a0*/ 	.word	0x00000000
        /*01a4*/ 	.word	0x00000000
        /*01a8*/ 	.short	0x0101
        /*01aa*/ 	.byte	0x3f
	.zero		1


	//   ....[18]....
        /*01ac*/ 	.word	0x00007470
        /*01b0*/ 	.word	0x00000017
        /*01b4*/ 	.word	0x00000028
        /*01b8*/ 	.short	0x010a
        /*01ba*/ 	.byte	0x3f
	.zero		1


	//   ....[19]....
        /*01bc*/ 	.word	0x000078b0
        /*01c0*/ 	.word	0x00000006
        /*01c4*/ 	.word	0x00000068
        /*01c8*/ 	.short	0x0101
        /*01ca*/ 	.byte	0x3f
	.zero		1


	//   ....[20]....
        /*01cc*/ 	.word	0x00008000
        /*01d0*/ 	.word	0x00000007
        /*01d4*/ 	.word	0x00000000
        /*01d8*/ 	.short	0x010a
        /*01da*/ 	.byte	0x3f
	.zero		1


	//   ....[21]....
        /*01dc*/ 	.word	0x00008080
        /*01e0*/ 	.word	0x00000006
        /*01e4*/ 	.word	0x00000000
        /*01e8*/ 	.short	0x010a
        /*01ea*/ 	.byte	0x3f
	.zero		1


	//   ....[22]....
        /*01ec*/ 	.word	0x00008110
        /*01f0*/ 	.word	0x00000007
        /*01f4*/ 	.word	0x00000000
        /*01f8*/ 	.short	0x010a
        /*01fa*/ 	.byte	0x3f
	.zero		1


	//   ....[23]....
        /*01fc*/ 	.word	0x000081a0
        /*0200*/ 	.word	0x00000006
        /*0204*/ 	.word	0x00000000
        /*0208*/ 	.short	0x010a
        /*020a*/ 	.byte	0x3f
	.zero		1


	//   ....[24]....
        /*020c*/ 	.word	0x00008230
        /*0210*/ 	.word	0x00000005
        /*0214*/ 	.word	0x00000000
        /*0218*/ 	.short	0x010a
        /*021a*/ 	.byte	0x3f
	.zero		1


	//   ....[25]....
        /*021c*/ 	.word	0x00008290
        /*0220*/ 	.word	0x00000003
        /*0224*/ 	.word	0x00000000
        /*0228*/ 	.short	0x010a
        /*022a*/ 	.byte	0x3f
	.zero		1


	//   ....[26]....
        /*022c*/ 	.word	0x000082e0
        /*0230*/ 	.word	0x00000005
        /*0234*/ 	.word	0x00000000
        /*0238*/ 	.short	0x010a
        /*023a*/ 	.byte	0x3f
	.zero		1


	//   ....[27]....
        /*023c*/ 	.word	0x000083b0
        /*0240*/ 	.word	0x00000017
        /*0244*/ 	.word	0x00000028
        /*0248*/ 	.short	0x010a
        /*024a*/ 	.byte	0x3f
	.zero		1


	//   ....[28]....
        /*024c*/ 	.word	0x00008480
        /*0250*/ 	.word	0x00000007
        /*0254*/ 	.word	0x00000000
        /*0258*/ 	.short	0x010a
        /*025a*/ 	.byte	0x3f
	.zero		1


	//   ....[29]....
        /*025c*/ 	.word	0x000084d0
        /*0260*/ 	.word	0x00000006
        /*0264*/ 	.word	0x00000000
        /*0268*/ 	.short	0x010a
        /*026a*/ 	.byte	0x3f
	.zero		1


	//   ....[30]....
        /*026c*/ 	.word	0x00008520
        /*0270*/ 	.word	0x00000007
        /*0274*/ 	.word	0x00000000
        /*0278*/ 	.short	0x010a
        /*027a*/ 	.byte	0x3f
	.zero		1


	//   ....[31]....
        /*027c*/ 	.word	0x00008570
        /*0280*/ 	.word	0x00000006
        /*0284*/ 	.word	0x00000000
        /*0288*/ 	.short	0x010a
        /*028a*/ 	.byte	0x3f
	.zero		1


	//----- nvinfo : EIATTR_NUM_MBARRIERS
	.align		4
.L_35:
        /*028c*/ 	.byte	0x03, 0x38
        /*028e*/ 	.short	0x000c


	//----- nvinfo : EIATTR_EXIT_INSTR_OFFSETS
	.align		4
        /*0290*/ 	.byte	0x04, 0x1c
        /*0292*/ 	.short	(.L_37 - .L_36)


	//   ....[0]....
.L_36:
        /*0294*/ 	.word	0x000009f0


	//   ....[1]....
        /*0298*/ 	.word	0x00001200


	//   ....[2]....
        /*029c*/ 	.word	0x00006bf0


	//   ....[3]....
        /*02a0*/ 	.word	0x00007150


	//   ....[4]....
        /*02a4*/ 	.word	0x00008280


	//----- nvinfo : EIATTR_MAX_THREADS
	.align		4
.L_37:
        /*02a8*/ 	.byte	0x04, 0x05
        /*02aa*/ 	.short	(.L_39 - .L_38)
.L_38:
        /*02ac*/ 	.word	0x00000180
        /*02b0*/ 	.word	0x00000001
        /*02b4*/ 	.word	0x00000001


	//----- nvinfo : EIATTR_CRS_STACK_SIZE
	.align		4
.L_39:
        /*02b8*/ 	.byte	0x04, 0x1e
        /*02ba*/ 	.short	(.L_41 - .L_40)
.L_40:
        /*02bc*/ 	.word	0x00000000


	//----- nvinfo : EIATTR_CBANK_PARAM_SIZE
	.align		4
.L_41:
        /*02c0*/ 	.byte	0x03, 0x19
        /*02c2*/ 	.short	0x0470


	//----- nvinfo : EIATTR_PARAM_CBANK
	.align		4
        /*02c4*/ 	.byte	0x04, 0x0a
        /*02c6*/ 	.short	(.L_43 - .L_42)
	.align		4
.L_42:
        /*02c8*/ 	.word	index@(.nv.constant0._ZN7cutlass13device_kernelINS_4gemm6kernel13GemmUniversalIN4cute5tupleIJiiiiEEENS1_10collective13CollectiveMmaINS1_34MainloopSm90TmaGmmaWarpSpecializedILi5ENS5_IJNS4_1CILi2EEENSA_ILi1EEESC_EEENS1_35KernelTmaWarpSpecializedCooperativeEEENS5_IJNSA_ILi128EEESG_SG_EEENS_10bfloat16_tENS5_IJlSC_lEEESI_SJ_NS4_8TiledMMAINS4_8MMA_AtomIJNS4_4SM904GMMA28MMA_64x128x16_F32BF16BF16_SSILNSN_5MajorE0ELSP_0ELNSN_7ScaleInE1ELSQ_1EEEEEENS4_6LayoutISD_NS5_IJSC_NSA_ILi0EEESU_EEEEENS5_IJNS4_10UnderscoreESX_SX_EEEEENS4_13SM90_TMA_LOADENS4_14ComposedLayoutINS4_7SwizzleILi3ELi4ELi3EEENS4_18smem_ptr_flag_bitsILi16EEENST_INS5_IJNSA_ILi8EEENSA_ILi64EEEEEENS5_IJS17_SC_EEEEEEEvNS4_8identityENS4_23SM90_TMA_LOAD_MULTICASTES1B_vS1C_EENS_8epilogue10collective6detail29Sm90TmaWarpSpecializedAdapterINS1G_15DefaultEpilogueISI_SJ_SJ_NS1F_6thread17LinearCombinationISI_Li1EffLNS1K_9ScaleType4KindE0ELNS_15FloatRoundStyleE2ESI_EENS1_15EpilogueDefaultEEEEEvvEEEEvNT_6ParamsE)
        /*02cc*/ 	.short	0x0210
        /*02ce*/ 	.short	0x0470


	//----- nvinfo : EIATTR_SW_WAR
	.align		4
.L_43:
        /*02d0*/ 	.byte	0x04, 0x36
        /*02d2*/ 	.short	(.L_45 - .L_44)
.L_44:
        /*02d4*/ 	.word	0x00000008
.L_45:


//--------------------- .nv.callgraph             --------------------------
	.section	.nv.callgraph,"",@"SHT_CUDA_CALLGRAPH"
	.align	4
	.sectionentsize	8
	.align		4
        /*0000*/ 	.word	0x00000000
	.align		4
        /*0004*/ 	.word	0xffffffff
	.align		4
        /*0008*/ 	.word	index@(_ZN7cutlass13device_kernelINS_4gemm6kernel13GemmUniversalIN4cute5tupleIJiiiiEEENS1_10collective13CollectiveMmaINS1_34MainloopSm90TmaGmmaWarpSpecializedILi5ENS5_IJNS4_1CILi2EEENSA_ILi1EEESC_EEENS1_35KernelTmaWarpSpecializedCooperativeEEENS5_IJNSA_ILi128EEESG_SG_EEENS_10bfloat16_tENS5_IJlSC_lEEESI_SJ_NS4_8TiledMMAINS4_8MMA_AtomIJNS4_4SM904GMMA28MMA_64x128x16_F32BF16BF16_SSILNSN_5MajorE0ELSP_0ELNSN_7ScaleInE1ELSQ_1EEEEEENS4_6LayoutISD_NS5_IJSC_NSA_ILi0EEESU_EEEEENS5_IJNS4_10UnderscoreESX_SX_EEEEENS4_13SM90_TMA_LOADENS4_14ComposedLayoutINS4_7SwizzleILi3ELi4ELi3EEENS4_18smem_ptr_flag_bitsILi16EEENST_INS5_IJNSA_ILi8EEENSA_ILi64EEEEEENS5_IJS17_SC_EEEEEEEvNS4_8identityENS4_23SM90_TMA_LOAD_MULTICASTES1B_vS1C_EENS_8epilogue10collective6detail29Sm90TmaWarpSpecializedAdapterINS1G_15DefaultEpilogueISI_SJ_SJ_NS1F_6thread17LinearCombinationISI_Li1EffLNS1K_9ScaleType4KindE0ELNS_15FloatRoundStyleE2ESI_EENS1_15EpilogueDefaultEEEEEvvEEEEvNT_6ParamsE)
	.align		4
        /*000c*/ 	.word	index@(__assertfail)
	.align		4
        /*0010*/ 	.word	0x00000000
	.align		4
        /*0014*/ 	.word	0xfffffffe
	.align		4
        /*0018*/ 	.word	0x00000000
	.align		4
        /*001c*/ 	.word	0xfffffffd
	.align		4
        /*0020*/ 	.word	0x00000000
	.align		4
        /*0024*/ 	.word	0xfffffffc


//--------------------- .nv.constant4             --------------------------
	.section	.nv.constant4,"a",@progbits
	.align	8
	.align		8
.nv.constant4:
        /*0000*/ 	.dword	__assertfail
	.align		8
        /*0008*/ 	.dword	__unnamed_1
	.align		8
        /*0010*/ 	.dword	_ZN39_INTERNAL_c305d545_4_k_cu_aea3064e_40094cuda3std3__45__cpo5beginE
	.align		8
        /*0018*/ 	.dword	_ZN39_INTERNAL_c305d545_4_k_cu_aea3064e_40094cuda3std3__45__cpo3endE
	.align		8
        /*0020*/ 	.dword	_ZN39_INTERNAL_c305d545_4_k_cu_aea3064e_40094cuda3std3__45__cpo6cbeginE
	.align		8
        /*0028*/ 	.dword	_ZN39_INTERNAL_c305d545_4_k_cu_aea3064e_40094cuda3std3__45__cpo4cendE
	.align		8
        /*0030*/ 	.dword	_ZN39_INTERNAL_c305d545_4_k_cu_aea3064e_40094cuda3std3__441_GLOBAL__N__c305d545_4_k_cu_aea3064e_40096ignoreE
	.align		8
        /*0038*/ 	.dword	_ZN39_INTERNAL_c305d545_4_k_cu_aea3064e_40094cuda3std3__419piecewise_constructE
	.align		8
        /*0040*/ 	.dword	_ZN39_INTERNAL_c305d545_4_k_cu_aea3064e_40094cuda3std3__48in_placeE
	.align		8
        /*0048*/ 	.dword	_ZN39_INTERNAL_c305d545_4_k_cu_aea3064e_40094cuda3std6ranges3__45__cpo4swapE
	.align		8
        /*0050*/ 	.dword	_ZN39_INTERNAL_c305d545_4_k_cu_aea3064e_40094cuda3std6ranges3__45__cpo9iter_moveE
	.align		8
        /*0058*/ 	.dword	_ZN39_INTERNAL_c305d545_4_k_cu_aea3064e_40094cute7productE
	.align		8
        /*0060*/ 	.dword	_ZN39_INTERNAL_c305d545_4_k_cu_aea3064e_40094cute1_E
	.align		8
        /*0068*/ 	.dword	$str$22
	.align		8
        /*0070*/ 	.dword	$str$23


//--------------------- .text._ZN7cutlass13device_kernelINS_4gemm6kernel13GemmUniversalIN4cute5tupleIJiiiiEEENS1_10collective13CollectiveMmaINS1_34MainloopSm90TmaGmmaWarpSpecializedILi5ENS5_IJNS4_1CILi2EEENSA_ILi1EEESC_EEENS1_35KernelTmaWarpSpecializedCooperativeEEENS5_IJNSA_ILi128EEESG_SG_EEENS_10bfloat16_tENS5_IJlSC_lEEESI_SJ_NS4_8TiledMMAINS4_8MMA_AtomIJNS4_4SM904GMMA28MMA_64x128x16_F32BF16BF16_SSILNSN_5MajorE0ELSP_0ELNSN_7ScaleInE1ELSQ_1EEEEEENS4_6LayoutISD_NS5_IJSC_NSA_ILi0EEESU_EEEEENS5_IJNS4_10UnderscoreESX_SX_EEEEENS4_13SM90_TMA_LOADENS4_14ComposedLayoutINS4_7SwizzleILi3ELi4ELi3EEENS4_18smem_ptr_flag_bitsILi16EEENST_INS5_IJNSA_ILi8EEENSA_ILi64EEEEEENS5_IJS17_SC_EEEEEEEvNS4_8identityENS4_23SM90_TMA_LOAD_MULTICASTES1B_vS1C_EENS_8epilogue10collective6detail29Sm90TmaWarpSpecializedAdapterINS1G_15DefaultEpilogueISI_SJ_SJ_NS1F_6thread17LinearCombinationISI_Li1EffLNS1K_9ScaleType4KindE0ELNS_15FloatRoundStyleE2ESI_EENS1_15EpilogueDefaultEEEEEvvEEEEvNT_6ParamsE --------------------------
	.section	.text._ZN7cutlass13device_kernelINS_4gemm6kernel13GemmUniversalIN4cute5tupleIJiiiiEEENS1_10collective13CollectiveMmaINS1_34MainloopSm90TmaGmmaWarpSpecializedILi5ENS5_IJNS4_1CILi2EEENSA_ILi1EEESC_EEENS1_35KernelTmaWarpSpecializedCooperativeEEENS5_IJNSA_ILi128EEESG_SG_EEENS_10bfloat16_tENS5_IJlSC_lEEESI_SJ_NS4_8TiledMMAINS4_8MMA_AtomIJNS4_4SM904GMMA28MMA_64x128x16_F32BF16BF16_SSILNSN_5MajorE0ELSP_0ELNSN_7ScaleInE1ELSQ_1EEEEEENS4_6LayoutISD_NS5_IJSC_NSA_ILi0EEESU_EEEEENS5_IJNS4_10UnderscoreESX_SX_EEEEENS4_13SM90_TMA_LOADENS4_14ComposedLayoutINS4_7SwizzleILi3ELi4ELi3EEENS4_18smem_ptr_flag_bitsILi16EEENST_INS5_IJNSA_ILi8EEENSA_ILi64EEEEEENS5_IJS17_SC_EEEEEEEvNS4_8identityENS4_23SM90_TMA_LOAD_MULTICASTES1B_vS1C_EENS_8epilogue10collective6detail29Sm90TmaWarpSpecializedAdapterINS1G_15DefaultEpilogueISI_SJ_SJ_NS1F_6thread17LinearCombinationISI_Li1EffLNS1K_9ScaleType4KindE0ELNS_15FloatRoundStyleE2ESI_EENS1_15EpilogueDefaultEEEEEvvEEEEvNT_6ParamsE,"ax",@progbits
	.align	128
.text._ZN7cutlass13device_kernelINS_4gemm6kernel13GemmUniversalIN4cute5tupleIJiiiiEEENS1_10collective13CollectiveMmaINS1_34MainloopSm90TmaGmmaWarpSpecializedILi5ENS5_IJNS4_1CILi2EEENSA_ILi1EEESC_EEENS1_35KernelTmaWarpSpecializedCooperativeEEENS5_IJNSA_ILi128EEESG_SG_EEENS_10bfloat16_tENS5_IJlSC_lEEESI_SJ_NS4_8TiledMMAINS4_8MMA_AtomIJNS4_4SM904GMMA28MMA_64x128x16_F32BF16BF16_SSILNSN_5MajorE0ELSP_0ELNSN_7ScaleInE1ELSQ_1EEEEEENS4_6LayoutISD_NS5_IJSC_NSA_ILi0EEESU_EEEEENS5_IJNS4_10UnderscoreESX_SX_EEEEENS4_13SM90_TMA_LOADENS4_14ComposedLayoutINS4_7SwizzleILi3ELi4ELi3EEENS4_18smem_ptr_flag_bitsILi16EEENST_INS5_IJNSA_ILi8EEENSA_ILi64EEEEEENS5_IJS17_SC_EEEEEEEvNS4_8identityENS4_23SM90_TMA_LOAD_MULTICASTES1B_vS1C_EENS_8epilogue10collective6detail29Sm90TmaWarpSpecializedAdapterINS1G_15DefaultEpilogueISI_SJ_SJ_NS1F_6thread17LinearCombinationISI_Li1EffLNS1K_9ScaleType4KindE0ELNS_15FloatRoundStyleE2ESI_EENS1_15EpilogueDefaultEEEEEvvEEEEvNT_6ParamsE:
        .type           _ZN7cutlass13device_kernelINS_4gemm6kernel13GemmUniversalIN4cute5tupleIJiiiiEEENS1_10collective13CollectiveMmaINS1_34MainloopSm90TmaGmmaWarpSpecializedILi5ENS5_IJNS4_1CILi2EEENSA_ILi1EEESC_EEENS1_35KernelTmaWarpSpecializedCooperativeEEENS5_IJNSA_ILi128EEESG_SG_EEENS_10bfloat16_tENS5_IJlSC_lEEESI_SJ_NS4_8TiledMMAINS4_8MMA_AtomIJNS4_4SM904GMMA28MMA_64x128x16_F32BF16BF16_SSILNSN_5MajorE0ELSP_0ELNSN_7ScaleInE1ELSQ_1EEEEEENS4_6LayoutISD_NS5_IJSC_NSA_ILi0EEESU_EEEEENS5_IJNS4_10UnderscoreESX_SX_EEEEENS4_13SM90_TMA_LOADENS4_14ComposedLayoutINS4_7SwizzleILi3ELi4ELi3EEENS4_18smem_ptr_flag_bitsILi16EEENST_INS5_IJNSA_ILi8EEENSA_ILi64EEEEEENS5_IJS17_SC_EEEEEEEvNS4_8identityENS4_23SM90_TMA_LOAD_MULTICASTES1B_vS1C_EENS_8epilogue10collective6detail29Sm90TmaWarpSpecializedAdapterINS1G_15DefaultEpilogueISI_SJ_SJ_NS1F_6thread17LinearCombinationISI_Li1EffLNS1K_9ScaleType4KindE0ELNS_15FloatRoundStyleE2ESI_EENS1_15EpilogueDefaultEEEEEvvEEEEvNT_6ParamsE,@function
        .size           _ZN7cutlass13device_kernelINS_4gemm6kernel13GemmUniversalIN4cute5tupleIJiiiiEEENS1_10collective13CollectiveMmaINS1_34MainloopSm90TmaGmmaWarpSpecializedILi5ENS5_IJNS4_1CILi2EEENSA_ILi1EEESC_EEENS1_35KernelTmaWarpSpecializedCooperativeEEENS5_IJNSA_ILi128EEESG_SG_EEENS_10bfloat16_tENS5_IJlSC_lEEESI_SJ_NS4_8TiledMMAINS4_8MMA_AtomIJNS4_4SM904GMMA28MMA_64x128x16_F32BF16BF16_SSILNSN_5MajorE0ELSP_0ELNSN_7ScaleInE1ELSQ_1EEEEEENS4_6LayoutISD_NS5_IJSC_NSA_ILi0EEESU_EEEEENS5_IJNS4_10UnderscoreESX_SX_EEEEENS4_13SM90_TMA_LOADENS4_14ComposedLayoutINS4_7SwizzleILi3ELi4ELi3EEENS4_18smem_ptr_flag_bitsILi16EEENST_INS5_IJNSA_ILi8EEENSA_ILi64EEEEEENS5_IJS17_SC_EEEEEEEvNS4_8identityENS4_23SM90_TMA_LOAD_MULTICASTES1B_vS1C_EENS_8epilogue10collective6detail29Sm90TmaWarpSpecializedAdapterINS1G_15DefaultEpilogueISI_SJ_SJ_NS1F_6thread17LinearCombinationISI_Li1EffLNS1K_9ScaleType4KindE0ELNS_15FloatRoundStyleE2ESI_EENS1_15EpilogueDefaultEEEEEvvEEEEvNT_6ParamsE,(.L_x_199 - _ZN7cutlass13device_kernelINS_4gemm6kernel13GemmUniversalIN4cute5tupleIJiiiiEEENS1_10collective13CollectiveMmaINS1_34MainloopSm90TmaGmmaWarpSpecializedILi5ENS5_IJNS4_1CILi2EEENSA_ILi1EEESC_EEENS1_35KernelTmaWarpSpecializedCooperativeEEENS5_IJNSA_ILi128EEESG_SG_EEENS_10bfloat16_tENS5_IJlSC_lEEESI_SJ_NS4_8TiledMMAINS4_8MMA_AtomIJNS4_4SM904GMMA28MMA_64x128x16_F32BF16BF16_SSILNSN_5MajorE0ELSP_0ELNSN_7ScaleInE1ELSQ_1EEEEEENS4_6LayoutISD_NS5_IJSC_NSA_ILi0EEESU_EEEEENS5_IJNS4_10UnderscoreESX_SX_EEEEENS4_13SM90_TMA_LOADENS4_14ComposedLayoutINS4_7SwizzleILi3ELi4ELi3EEENS4_18smem_ptr_flag_bitsILi16EEENST_INS5_IJNSA_ILi8EEENSA_ILi64EEEEEENS5_IJS17_SC_EEEEEEEvNS4_8identityENS4_23SM90_TMA_LOAD_MULTICASTES1B_vS1C_EENS_8epilogue10collective6detail29Sm90TmaWarpSpecializedAdapterINS1G_15DefaultEpilogueISI_SJ_SJ_NS1F_6thread17LinearCombinationISI_Li1EffLNS1K_9ScaleType4KindE0ELNS_15FloatRoundStyleE2ESI_EENS1_15EpilogueDefaultEEEEEvvEEEEvNT_6ParamsE)
        .other          _ZN7cutlass13device_kernelINS_4gemm6kernel13GemmUniversalIN4cute5tupleIJiiiiEEENS1_10collective13CollectiveMmaINS1_34MainloopSm90TmaGmmaWarpSpecializedILi5ENS5_IJNS4_1CILi2EEENSA_ILi1EEESC_EEENS1_35KernelTmaWarpSpecializedCooperativeEEENS5_IJNSA_ILi128EEESG_SG_EEENS_10bfloat16_tENS5_IJlSC_lEEESI_SJ_NS4_8TiledMMAINS4_8MMA_AtomIJNS4_4SM904GMMA28MMA_64x128x16_F32BF16BF16_SSILNSN_5MajorE0ELSP_0ELNSN_7ScaleInE1ELSQ_1EEEEEENS4_6LayoutISD_NS5_IJSC_NSA_ILi0EEESU_EEEEENS5_IJNS4_10UnderscoreESX_SX_EEEEENS4_13SM90_TMA_LOADENS4_14ComposedLayoutINS4_7SwizzleILi3ELi4ELi3EEENS4_18smem_ptr_flag_bitsILi16EEENST_INS5_IJNSA_ILi8EEENSA_ILi64EEEEEENS5_IJS17_SC_EEEEEEEvNS4_8identityENS4_23SM90_TMA_LOAD_MULTICASTES1B_vS1C_EENS_8epilogue10collective6detail29Sm90TmaWarpSpecializedAdapterINS1G_15DefaultEpilogueISI_SJ_SJ_NS1F_6thread17LinearCombinationISI_Li1EffLNS1K_9ScaleType4KindE0ELNS_15FloatRoundStyleE2ESI_EENS1_15EpilogueDefaultEEEEEvvEEEEvNT_6ParamsE,@"STO_CUDA_ENTRY STV_DEFAULT"
_ZN7cutlass13device_kernelINS_4gemm6kernel13GemmUniversalIN4cute5tupleIJiiiiEEENS1_10collective13CollectiveMmaINS1_34MainloopSm90TmaGmmaWarpSpecializedILi5ENS5_IJNS4_1CILi2EEENSA_ILi1EEESC_EEENS1_35KernelTmaWarpSpecializedCooperativeEEENS5_IJNSA_ILi128EEESG_SG_EEENS_10bfloat16_tENS5_IJlSC_lEEESI_SJ_NS4_8TiledMMAINS4_8MMA_AtomIJNS4_4SM904GMMA28MMA_64x128x16_F32BF16BF16_SSILNSN_5MajorE0ELSP_0ELNSN_7ScaleInE1ELSQ_1EEEEEENS4_6LayoutISD_NS5_IJSC_NSA_ILi0EEESU_EEEEENS5_IJNS4_10UnderscoreESX_SX_EEEEENS4_13SM90_TMA_LOADENS4_14ComposedLayoutINS4_7SwizzleILi3ELi4ELi3EEENS4_18smem_ptr_flag_bitsILi16EEENST_INS5_IJNSA_ILi8EEENSA_ILi64EEEEEENS5_IJS17_SC_EEEEEEEvNS4_8identityENS4_23SM90_TMA_LOAD_MULTICASTES1B_vS1C_EENS_8epilogue10collective6detail29Sm90TmaWarpSpecializedAdapterINS1G_15DefaultEpilogueISI_SJ_SJ_NS1F_6thread17LinearCombinationISI_Li1EffLNS1K_9ScaleType4KindE0ELNS_15FloatRoundStyleE2ESI_EENS1_15EpilogueDefaultEEEEEvvEEEEvNT_6ParamsE:
[----:B------:R-:W0:Y:S01]  /*0000*/  LDC R1, c[0x0][0x28] ;  /* 0x00000a00ff017b82 */ /* 0x000e220000000800 */
[----:B------:R-:W1:Y:S01]  /*0010*/  S2R R95, SR_TID.X ;  /* 0x00000000005f7919 */ /* 0x000e620000002100 */
[----:B------:R-:W-:Y:S01]  /*0020*/  ELECT P0, URZ, PT ;  /* 0x00000000003f782f */ /* 0x000fe20003800000 */
[----:B------:R-:W-:Y:S01]  /*0030*/  BSSY B0, `(.L_x_0) ;  /* 0x000000f000007945 */ /* 0x000fe20003800000 */
[--C-:B-1----:R-:W-:Y:S02]  /*0040*/  SHF.R.U32.HI R0, RZ, 0x5, R95.reuse ;  /* 0x00000005ff007819 */ /* 0x102fe4000001165f */
[----:B------:R-:W-:-:S03]  /*0050*/  SHF.R.U32.HI R7, RZ, 0x7, R95 ;  /* 0x00000007ff077819 */ /* 0x000fc6000001165f */
[----:B------:R-:W1:Y:S04]  /*0060*/  SHFL.IDX PT, R3, R0, RZ, 0x1f ;  /* 0x00001fff00037589 */ /* 0x000e6800000e0000 */
[----:B------:R2:W3:Y:S01]  /*0070*/  SHFL.IDX PT, R2, R7, RZ, 0x1f ;  /* 0x00001fff07027589 */ /* 0x0004e200000e0000 */
[----:B-1----:R-:W-:-:S13]  /*0080*/  ISETP.NE.OR P0, PT, R3, RZ, !P0 ;  /* 0x000000ff0300720c */ /* 0x002fda0004705670 */
[----:B0-23--:R-:W-:Y:S05]  /*0090*/  @P0 BRA `(.L_x_1) ;  /* 0x0000000000200947 */ /* 0x00dfea0003800000 */
[----:B------:R-:W-:Y:S02]  /*00a0*/  ULDC.64 UR4, c[0x0][0x198] ;  /* 0x0000660000047ab9 */ /* 0x000fe40000000a00 */
[----:B------:R-:W-:Y:S02]  /*00b0*/  UIADD3 UR6, UP0, UR4, 0xf0, URZ ;  /* 0x000000f004067890 */ /* 0x000fe4000ff1e03f */
[----:B------:R-:W-:Y:S02]  /*00c0*/  UIADD3 UR4, UP1, UR4, 0x1f0, URZ ;  /* 0x000001f004047890 */ /* 0x000fe4000ff3e03f */
[----:B------:R-:W-:Y:S02]  /*00d0*/  UIADD3.X UR7, URZ, UR5, URZ, UP0, !UPT ;  /* 0x000000053f077290 */ /* 0x000fe400087fe43f */
[----:B------:R-:W-:-:S07]  /*00e0*/  UIADD3.X UR5, URZ, UR5, URZ, UP1, !UPT ;  /* 0x000000053f057290 */ /* 0x000fce0008ffe43f */
[----:B------:R0:W-:Y:S02]  /*00f0*/  UTMACCTL.PF [UR6] ;  /* 0x00000000060079b9 */ /* 0x0001e40008040000 */
[----:B------:R0:W-:Y:S02]  /*0100*/  UTMACCTL.PF [UR4] ;  /* 0x00000000040079b9 */ /* 0x0001e40008040000 */
[----:B0-----:R-:W-:Y:S01]  /*0110*/  NOP ;  /* 0x0000000000007918 */ /* 0x001fe20000000000 */
.L_x_1:
[----:B------:R-:W-:Y:S05]  /*0120*/  BSYNC B0 ;  /* 0x0000000000007941 */ /* 0x000fea0003800000 */
.L_x_0:
[----:B------:R-:W0:Y:S02]  /*0130*/  SHFL.IDX PT, R5, R0, RZ, 0x1f ;  /* 0x00001fff00057589 */ /* 0x000e2400000e0000 */
[----:B0-----:R-:W-:-:S13]  /*0140*/  ISETP.NE.AND P0, PT, R5, RZ, PT ;  /* 0x000000ff0500720c */ /* 0x001fda0003f05270 */
[----:B------:R-:W-:Y:S05]  /*0150*/  @P0 BRA `(.L_x_2) ;  /* 0x0000000000600947 */ /* 0x000fea0003800000 */
[----:B------:R-:W0:Y:S01]  /*0160*/  S2UR UR8, SR_CgaCtaId ;  /* 0x00000000000879c3 */ /* 0x000e220000008800 */
[----:B------:R-:W-:Y:S01]  /*0170*/  UMOV UR4, 0x400 ;  /* 0x0000040000047882 */ /* 0x000fe20000000000 */
[----:B------:R-:W-:Y:S01]  /*0180*/  UMOV UR5, 0x1 ;  /* 0x0000000100057882 */ /* 0x000fe20000000000 */
[----:B------:R-:W-:Y:S01]  /*0190*/  UMOV UR6, 0x4 ;  /* 0x0000000400067882 */ /* 0x000fe20000000000 */
[----:B------:R-:W-:Y:S01]  /*01a0*/  ELECT P0, URZ, PT ;  /* 0x00000000003f782f */ /* 0x000fe20003800000 */
[----:B------:R-:W-:-:S04]  /*01b0*/  UIADD3 UR6, -UR6, 0x100000, URZ ;  /* 0x0010000006067890 */ /* 0x000fc8000fffe13f */
[----:B------:R-:W-:Y:S02]  /*01c0*/  USHF.L.U32 UR7, UR6, 0xb, URZ ;  /* 0x0000000b06077899 */ /* 0x000fe4000800063f */
[----:B------:R-:W-:Y:S02]  /*01d0*/  USHF.L.U32 UR6, UR6, 0x1, URZ ;  /* 0x0000000106067899 */ /* 0x000fe4000800063f */
[----:B0-----:R-:W-:Y:S02]  /*01e0*/  ULEA UR8, UR8, UR4, 0x18 ;  /* 0x0000000408087291 */ /* 0x001fe4000f8ec03f */
[----:B------:R-:W-:-:S04]  /*01f0*/  UIADD3 UR4, -UR5, 0x100000, URZ ;  /* 0x0010000005047890 */ /* 0x000fc8000fffe13f */
[----:B------:R-:W-:Y:S02]  /*0200*/  USHF.L.U32 UR5, UR4, 0xb, URZ ;  /* 0x0000000b04057899 */ /* 0x000fe4000800063f */
[----:B------:R-:W-:Y:S01]  /*0210*/  USHF.L.U32 UR4, UR4, 0x1, URZ ;  /* 0x0000000104047899 */ /* 0x000fe2000800063f */
[----:B------:R-:W0:Y:S11]  /*0220*/  FENCE.VIEW.ASYNC.S ;  /* 0x00000000000073c6 */ /* 0x000e360000000000 */
[----:B0-----:R0:W1:Y:S01]  /*0230*/  SYNCS.EXCH.64 URZ, [UR8], UR4 ;  /* 0x00000004083f75b2 */ /* 0x0010620008000100 */
[----:B------:R0:W2:Y:S01]  /*0240*/  SYNCS.EXCH.64 URZ, [UR8+0x28], UR6 ;  /* 0x00002806083f75b2 */ /* 0x0000a20008000100 */
[----:B------:R0:W3:Y:S01]  /*0250*/  SYNCS.EXCH.64 URZ, [UR8+0x8], UR4 ;  /* 0x00000804083f75b2 */ /* 0x0000e20008000100 */
[----:B------:R0:W4:Y:S01]  /*0260*/  SYNCS.EXCH.64 URZ, [UR8+0x30], UR6 ;  /* 0x00003006083f75b2 */ /* 0x0001220008000100 */
[----:B------:R0:W0:Y:S01]  /*0270*/  SYNCS.EXCH.64 URZ, [UR8+0x10], UR4 ;  /* 0x00001004083f75b2 */ /* 0x0000220008000100 */
[----:B------:R0:W0:Y:S01]  /*0280*/  SYNCS.EXCH.64 URZ, [UR8+0x38], UR6 ;  /* 0x00003806083f75b2 */ /* 0x0000220008000100 */
[----:B------:R0:W0:Y:S01]  /*0290*/  SYNCS.EXCH.64 URZ, [UR8+0x18], UR4 ;  /* 0x00001804083f75b2 */ /* 0x0000220008000100 */
[----:B------:R0:W0:Y:S01]  /*02a0*/  SYNCS.EXCH.64 URZ, [UR8+0x40], UR6 ;  /* 0x00004006083f75b2 */ /* 0x0000220008000100 */
[----:B------:R0:W0:Y:S01]  /*02b0*/  SYNCS.EXCH.64 URZ, [UR8+0x20], UR4 ;  /* 0x00002004083f75b2 */ /* 0x0000220008000100 */
[----:B------:R0:W0:Y:S01]  /*02c0*/  SYNCS.EXCH.64 URZ, [UR8+0x48], UR6 ;  /* 0x00004806083f75b2 */ /* 0x0000220008000100 */
[----:B------:R-:W-:Y:S01]  /*02d0*/  NOP ;  /* 0x0000000000007918 */ /* 0x000fe20000000000 */
.L_x_2:
[----:B------:R-:W-:Y:S01]  /*02e0*/  SHF.R.S32.HI R4, RZ, 0x1f, R95 ;  /* 0x0000001fff047819 */ /* 0x000fe2000001145f */
[----:B------:R-:W5:Y:S01]  /*02f0*/  SHFL.IDX PT, R0, R0, RZ, 0x1f ;  /* 0x00001fff00007589 */ /* 0x000f6200000e0000 */
[----:B0-----:R-:W0:Y:S01]  /*0300*/  S2UR UR8, SR_CTAID.X ;  /* 0x00000000000879c3 */ /* 0x001e220000002500 */
[----:B------:R-:W-:Y:S02]  /*0310*/  ELECT P0, URZ, PT ;  /* 0x00000000003f782f */ /* 0x000fe40003800000 */
[----:B------:R-:W-:Y:S01]  /*0320*/  LEA.HI R4, R4, R95, RZ, 0x7 ;  /* 0x0000005f04047211 */ /* 0x000fe200078f38ff */
[----:B------:R-:W-:Y:S01]  /*0330*/  ULDC UR4, c[0x0][0x150] ;  /* 0x0000540000047ab9 */ /* 0x000fe20000000800 */
[----:B------:R-:W-:Y:S01]  /*0340*/  SHF.R.S32.HI R6, RZ, 0x1f, R5 ;  /* 0x0000001fff067819 */ /* 0x000fe20000011405 */
[----:B------:R-:W-:Y:S01]  /*0350*/  NOP ;  /* 0x0000000000007918 */ /* 0x000fe20000000000 */
[----:B------:R-:W-:Y:S01]  /*0360*/  LOP3.LUT R4, R4, 0xffffff80, RZ, 0xc0, !PT ;  /* 0xffffff8004047812 */ /* 0x000fe200078ec0ff */
[----:B------:R-:W-:Y:S01]  /*0370*/  NOP ;  /* 0x0000000000007918 */ /* 0x000fe20000000000 */
[----:B------:R-:W-:Y:S01]  /*0380*/  LEA.HI R6, R6, R5, RZ, 0x2 ;  /* 0x0000000506067211 */ /* 0x000fe200078f10ff */
[----:B------:R-:W1:Y:S01]  /*0390*/  LDC R11, c[0x0][0x144] ;  /* 0x00005100ff0b7b82 */ /* 0x000e620000000800 */
[----:B------:R-:W-:Y:S01]  /*03a0*/  IMAD.MOV.U32 R22, RZ, RZ, 0x1 ;  /* 0x00000001ff167424 */ /* 0x000fe200078e00ff */
[----:B------:R-:W-:Y:S01]  /*03b0*/  ISETP.NE.AND P3, PT, R2, RZ, PT ;  /* 0x000000ff0200720c */ /* 0x000fe20003f65270 */
[----:B------:R-:W-:Y:S01]  /*03c0*/  IMAD.IADD R8, R95, 0x1, -R4 ;  /* 0x000000015f087824 */ /* 0x000fe200078e0a04 */
[----:B------:R-:W-:Y:S01]  /*03d0*/  LOP3.LUT R6, R6, 0x3ffffffc, RZ, 0xc0, !PT ;  /* 0x3ffffffc06067812 */ /* 0x000fe200078ec0ff */
[----:B------:R-:W2:Y:S03]  /*03e0*/  S2R R4, SR_CTAID.Y ;  /* 0x0000000000047919 */ /* 0x000ea60000002600 */
[----:B------:R-:W-:Y:S01]  /*03f0*/  SHF.R.S32.HI R9, RZ, 0x1f, R8 ;  /* 0x0000001fff097819 */ /* 0x000fe20000011408 */
[----:B------:R-:W-:Y:S01]  /*0400*/  IMAD.IADD R6, R5, 0x1, -R6 ;  /* 0x0000000105067824 */ /* 0x000fe200078e0a06 */
[----:B------:R-:W3:Y:S02]  /*0410*/  LDC R13, c[0x0][0x140] ;  /* 0x00005000ff0d7b82 */ /* 0x000ee40000000800 */
[----:B------:R-:W-:-:S02]  /*0420*/  LEA.HI R9, R9, R8, RZ, 0x3 ;  /* 0x0000000809097211 */ /* 0x000fc400078f18ff */
[----:B-----5:R-:W-:Y:S02]  /*0430*/  ISETP.NE.OR P0, PT, R0, RZ, !P0 ;  /* 0x000000ff0000720c */ /* 0x020fe40004705670 */
[--C-:B------:R-:W-:Y:S02]  /*0440*/  SHF.R.S32.HI R0, RZ, 0x3, R9.reuse ;  /* 0x00000003ff007819 */ /* 0x100fe40000011409 */
[----:B0-----:R-:W-:Y:S02]  /*0450*/  I2FP.F32.U32 R10, UR8 ;  /* 0x00000008000a7c45 */ /* 0x001fe40008201000 */
[----:B------:R-:W-:-:S03]  /*0460*/  SHF.R.S32.HI R9, RZ, 0x1f, R9 ;  /* 0x0000001fff097819 */ /* 0x000fc60000011409 */
[----:B------:R-:W-:Y:S01]  /*0470*/  FMUL R10, R10, UR4 ;  /* 0x000000040a0a7c20 */ /* 0x000fe20008400000 */
[----:B------:R-:W-:Y:S01]  /*0480*/  LEA.HI R9, R9, R0, RZ, 0x2 ;  /* 0x0000000009097211 */ /* 0x000fe200078f10ff */
[----:B------:R-:W-:Y:S02]  /*0490*/  ULDC UR4, c[0x0][0x154] ;  /* 0x0000550000047ab9 */ /* 0x000fe40000000800 */
[----:B------:R-:W-:Y:S01]  /*04a0*/  VOTEU.ALL UP0, P0 ;  /* 0x00000000003f7886 */ /* 0x000fe20000000000 */
[----:B------:R-:W-:Y:S01]  /*04b0*/  LOP3.LUT R9, R9, 0xfffffffc, RZ, 0xc0, !PT ;  /* 0xfffffffc09097812 */ /* 0x000fe200078ec0ff */
[----:B------:R-:W0:Y:S01]  /*04c0*/  F2I.U32.TRUNC.NTZ R10, R10 ;  /* 0x0000000a000a7305 */ /* 0x000e22000020f000 */
[----:B------:R-:W-:Y:S02]  /*04d0*/  VOTEU.ALL UP1, P0 ;  /* 0x00000000003f7886 */ /* 0x000fe40000020000 */
[----:B------:R-:W5:Y:S01]  /*04e0*/  @!UP0 S2UR UR7, SR_CgaCtaId ;  /* 0x00000000000789c3 */ /* 0x000f620000008800 */
[----:B------:R-:W-:Y:S01]  /*04f0*/  IMAD.IADD R9, R0, 0x1, -R9 ;  /* 0x0000000100097824 */ /* 0x000fe200078e0a09 */
[----:B------:R-:W-:Y:S01]  /*0500*/  SHF.R.S32.HI R0, RZ, 0x1f, R3 ;  /* 0x0000001fff007819 */ /* 0x000fe20000011403 */
[----:B------:R-:W-:Y:S01]  /*0510*/  @!UP0 UMOV UR6, 0x400 ;  /* 0x0000040000068882 */ /* 0x000fe20000000000 */
[----:B---3--:R-:W-:Y:S01]  /*0520*/  ISETP.EQ.U32.AND P2, PT, R13, 0x1, PT ;  /* 0x000000010d00780c */ /* 0x008fe20003f42070 */
[----:B------:R-:W-:Y:S01]  /*0530*/  IMAD R19, R6, 0x4, R9 ;  /* 0x0000000406137824 */ /* 0x000fe200078e0209 */
[----:B--2---:R-:W-:-:S02]  /*0540*/  I2FP.F32.U32 R12, R4 ;  /* 0x00000004000c7245 */ /* 0x004fc40000201000 */
[----:B------:R-:W2:Y:S01]  /*0550*/  LDC R9, c[0x0][0x148] ;  /* 0x00005200ff097b82 */ /* 0x000ea20000000800 */
[----:B------:R-:W-:Y:S02]  /*0560*/  LEA.HI R0, R0, R3, RZ, 0x2 ;  /* 0x0000000300007211 */ /* 0x000fe400078f10ff */
[----:B------:R-:W-:Y:S01]  /*0570*/  LEA.HI R6, R19, R19, RZ, 0x1 ;  /* 0x0000001313067211 */ /* 0x000fe200078f08ff */
[----:B0-----:R-:W-:Y:S02]  /*0580*/  IMAD.MOV R14, RZ, RZ, -R10 ;  /* 0x000000ffff0e7224 */ /* 0x001fe400078e0a0a */
[----:B------:R-:W-:Y:S01]  /*0590*/  FMUL R12, R12, UR4 ;  /* 0x000000040c0c7c20 */ /* 0x000fe20008400000 */
[----:B------:R-:W-:Y:S01]  /*05a0*/  LOP3.LUT R0, R0, 0xfffffffc, RZ, 0xc0, !PT ;  /* 0xfffffffc00007812 */ /* 0x000fe200078ec0ff */
[----:B------:R-:W-:Y:S01]  /*05b0*/  UMOV UR4, 0x20 ;  /* 0x0000002000047882 */ /* 0x000fe20000000000 */
[----:B------:R-:W-:Y:S01]  /*05c0*/  LOP3.LUT R10, R6, 0xfffffffe, RZ, 0xc0, !PT ;  /* 0xfffffffe060a7812 */ /* 0x000fe200078ec0ff */
[----:B-1----:R-:W-:Y:S01]  /*05d0*/  IMAD R6, R11, R14, UR8 ;  /* 0x000000080b067e24 */ /* 0x002fe2000f8e020e */
[----:B------:R-:W-:-:S04]  /*05e0*/  @!UP0 UIADD3 UR4, -UR4, 0x100000, URZ ;  /* 0x0010000004048890 */ /* 0x000fc8000fffe13f */
[----:B------:R-:W-:Y:S02]  /*05f0*/  @!UP0 USHF.L.U32 UR5, UR4, 0xb, URZ ;  /* 0x0000000b04058899 */ /* 0x000fe4000800063f */
[----:B------:R-:W-:Y:S01]  /*0600*/  @!UP0 USHF.L.U32 UR4, UR4, 0x1, URZ ;  /* 0x0000000104048899 */ /* 0x000fe2000800063f */
[----:B------:R-:W0:Y:S01]  /*0610*/  F2I.U32.TRUNC.NTZ R12, R12 ;  /* 0x0000000c000c7305 */ /* 0x000e22000020f000 */
[----:B------:R-:W-:Y:S02]  /*0620*/  IMAD.IADD R3, R3, 0x1, -R0 ;  /* 0x0000000103037824 */ /* 0x000fe400078e0a00 */
[C---:B------:R-:W-:Y:S02]  /*0630*/  IMAD.IADD R11, R19.reuse, 0x1, -R10 ;  /* 0x00000001130b7824 */ /* 0x040fe400078e0a0a */
[----:B------:R-:W-:Y:S01]  /*0640*/  IMAD.SHL.U32 R10, R19, 0x4, RZ ;  /* 0x00000004130a7824 */ /* 0x000fe200078e00ff */
[----:B-----5:R-:W-:Y:S01]  /*0650*/  @!UP0 ULEA UR6, UR7, UR6, 0x18 ;  /* 0x0000000607068291 */ /* 0x020fe2000f8ec03f */
[----:B------:R-:W-:Y:S01]  /*0660*/  ISETP.NE.AND P1, PT, R3, 0x3, PT ;  /* 0x000000030300780c */ /* 0x000fe20003f25270 */
[----:B------:R-:W-:Y:S01]  /*0670*/  VOTEU.ALL UP0, P0 ;  /* 0x00000000003f7886 */ /* 0x000fe20000000000 */
[----:B------:R-:W-:-:S02]  /*0680*/  ISETP.NE.AND P4, PT, R11, R6, PT ;  /* 0x000000060b00720c */ /* 0x000fc40003f85270 */
[----:B------:R-:W-:Y:S02]  /*0690*/  LOP3.LUT R19, R19, 0xc, R10, 0x78, !PT ;  /* 0x0000000c13137812 */ /* 0x000fe400078e780a */
[----:B------:R-:W-:Y:S01]  /*06a0*/  LOP3.LUT P0, RZ, R8, 0x7, RZ, 0xc0, !PT ;  /* 0x0000000708ff7812 */ /* 0x000fe2000780c0ff */
[C---:B------:R-:W-:Y:S01]  /*06b0*/  VIADD R8, R2.reuse, 0xffffffff ;  /* 0xffffffff02087836 */ /* 0x040fe20000000000 */
[----:B------:R-:W-:Y:S01]  /*06c0*/  ISETP.EQ.OR P1, PT, R3, RZ, !P1 ;  /* 0x000000ff0300720c */ /* 0x000fe20004f22670 */
[----:B0-----:R-:W-:Y:S01]  /*06d0*/  IMAD.MOV R23, RZ, RZ, -R12 ;  /* 0x000000ffff177224 */ /* 0x001fe200078e0a0c */
[----:B------:R-:W-:Y:S01]  /*06e0*/  ISETP.LT.U32.AND P0, PT, R19, 0x2, !P0 ;  /* 0x000000021300780c */ /* 0x000fe20004701070 */
[----:B------:R-:W0:Y:S02]  /*06f0*/  FENCE.VIEW.ASYNC.S ;  /* 0x00000000000073c6 */ /* 0x000e240000000000 */
[----:B0-----:R0:W1:Y:S01]  /*0700*/  @!UP0 SYNCS.EXCH.64 URZ, [UR6+0x60], UR4 ;  /* 0x00006004063f85b2 */ /* 0x0010620008000100 */
[----:B------:R-:W-:Y:S01]  /*0710*/  ISETP.EQ.AND P1, PT, R2, RZ, P1 ;  /* 0x000000ff0200720c */ /* 0x000fe20000f22270 */
[----:B--2---:R-:W-:Y:S01]  /*0720*/  IMAD R11, R9, R23, R4 ;  /* 0x00000017090b7224 */ /* 0x004fe200078e0204 */
[----:B------:R-:W-:-:S02]  /*0730*/  ISETP.GE.U32.AND P6, PT, R8, 0x2, PT ;  /* 0x000000020800780c */ /* 0x000fc40003fc6070 */
[----:B------:R-:W-:Y:S02]  /*0740*/  @P4 LEA.HI R0, R19, R19, RZ, 0x1 ;  /* 0x0000001313004211 */ /* 0x000fe400078f08ff */
[----:B------:R-:W-:Y:S02]  /*0750*/  SEL R18, RZ, 0x1, !P1 ;  /* 0x00000001ff127807 */ /* 0x000fe40004800000 */
[----:B------:R-:W-:Y:S02]  /*0760*/  @P4 SHF.R.S32.HI R0, RZ, 0x1, R0 ;  /* 0x00000001ff004819 */ /* 0x000fe40000011400 */
[----:B------:R-:W-:Y:S02]  /*0770*/  SEL R18, R18, 0x2, P6 ;  /* 0x0000000212127807 */ /* 0x000fe40003000000 */
[----:B------:R-:W-:Y:S02]  /*0780*/  @P4 ISETP.NE.AND P5, PT, R0, R11, PT ;  /* 0x0000000b0000420c */ /* 0x000fe40003fa5270 */
[----:B------:R-:W-:Y:S01]  /*0790*/  SEL R11, RZ, 0x1, !P0 ;  /* 0x00000001ff0b7807 */ /* 0x000fe20004000000 */
[----:B------:R0:W2:Y:S01]  /*07a0*/  @!UP1 SYNCS.EXCH.64 URZ, [UR6+0x68], UR4 ;  /* 0x00006804063f95b2 */ /* 0x0000a20008000100 */
[----:B------:R-:W-:Y:S01]  /*07b0*/  @P4 SEL R22, RZ, 0x1, P5 ;  /* 0x00000001ff164807 */ /* 0x000fe20002800000 */
[----:B------:R-:W-:Y:S01]  /*07c0*/  NOP ;  /* 0x0000000000007918 */ /* 0x000fe20000000000 */
[----:B------:R-:W-:-:S02]  /*07d0*/  LOP3.LUT R0, R95, 0x7f, RZ, 0xc0, !PT ;  /* 0x0000007f5f007812 */ /* 0x000fc400078ec0ff */
[----:B------:R-:W-:Y:S01]  /*07e0*/  LOP3.LUT R22, R22, R11, RZ, 0xc0, !PT ;  /* 0x0000000b16167212 */ /* 0x000fe200078ec0ff */
[----:B01----:R-:W-:Y:S06]  /*07f0*/  @!P2 BRA `(.L_x_3) ;  /* 0x000000000008a947 */ /* 0x003fec0003800000 */
[----:B--2-4-:R-:W-:Y:S01]  /*0800*/  UCGABAR_ARV ;  /* 0x00000000000079c7 */ /* 0x014fe20008000000 */
[----:B------:R-:W-:Y:S05]  /*0810*/  BRA `(.L_x_4) ;  /* 0x0000000000047947 */ /* 0x000fea0003800000 */
.L_x_3:
[----:B--2-4-:R-:W-:Y:S01]  /*0820*/  NOP ;  /* 0x0000000000007918 */ /* 0x014fe20000000000 */
.L_x_4:
[----:B------:R-:W0:Y:S01]  /*0830*/  LDC R2, c[0x0][0x65c] ;  /* 0x00019700ff027b82 */ /* 0x000e220000000800 */
[----:B------:R-:W-:Y:S02]  /*0840*/  IMAD.U32 R10, RZ, RZ, UR8 ;  /* 0x00000008ff0a7e24 */ /* 0x000fe4000f8e00ff */
[----:B------:R-:W-:Y:S01]  /*0850*/  IMAD.MOV.U32 R11, RZ, RZ, RZ ;  /* 0x000000ffff0b7224 */ /* 0x000fe200078e00ff */
[----:B0-----:R-:W-:-:S04]  /*0860*/  ISETP.NE.AND P1, PT, R2, 0x1, PT ;  /* 0x000000010200780c */ /* 0x001fc80003f25270 */
[----:B------:R-:W-:-:S09]  /*0870*/  P2R R5, PR, RZ, 0x2 ;  /* 0x00000002ff057803 */ /* 0x000fd20000000000 */
[----:B------:R-:W0:Y:S01]  /*0880*/  @P1 LDC R17, c[0x0][0x10] ;  /* 0x00000400ff111b82 */ /* 0x000e220000000800 */
[----:B------:R-:W-:Y:S02]  /*0890*/  @P1 IMAD.MOV.U32 R5, RZ, RZ, RZ ;  /* 0x000000ffff051224 */ /* 0x000fe400078e00ff */
[----:B------:R-:W-:-:S05]  /*08a0*/  @P1 IMAD.MOV.U32 R15, RZ, RZ, RZ ;  /* 0x000000ffff0f1224 */ /* 0x000fca00078e00ff */
[----:B------:R-:W1:Y:S01]  /*08b0*/  @!P1 LDC R13, c[0x0][0xc] ;  /* 0x00000300ff0d9b82 */ /* 0x000e620000000800 */
[----:B------:R-:W-:Y:S01]  /*08c0*/  ULDC UR4, c[0x0][0xc] ;  /* 0x0000030000047ab9 */ /* 0x000fe20000000800 */
[----:B------:R-:W-:Y:S01]  /*08d0*/  ULDC UR5, c[0x0][0x10] ;  /* 0x0000040000057ab9 */ /* 0x000fe20000000800 */
[----:B------:R-:W-:Y:S01]  /*08e0*/  ULDC UR6, c[0x0][0x14] ;  /* 0x0000050000067ab9 */ /* 0x000fe20000000800 */
[----:B------:R-:W-:-:S04]  /*08f0*/  UIMAD.WIDE.U32 UR4, UR4, UR5, URZ ;  /* 0x00000005040472a5 */ /* 0x000fc8000f8e003f */
[----:B------:R-:W-:Y:S02]  /*0900*/  UIMAD.WIDE.U32 UR38, UR4, UR6, URZ ;  /* 0x00000006042672a5 */ /* 0x000fe4000f8e003f */
[----:B------:R-:W-:-:S04]  /*0910*/  UIMAD UR41, UR5, UR6, URZ ;  /* 0x00000006052972a4 */ /* 0x000fc8000f8e023f */
[----:B------:R-:W-:Y:S01]  /*0920*/  UIADD3 UR41, UR39, UR41, URZ ;  /* 0x0000002927297290 */ /* 0x000fe2000fffe03f */
[----:B0-----:R-:W-:-:S04]  /*0930*/  @P1 IMAD.WIDE.U32 R16, R17, UR8, R4 ;  /* 0x0000000811101c25 */ /* 0x001fc8000f8e0004 */
[----:B------:R-:W-:Y:S02]  /*0940*/  @P1 IMAD.IADD R17, R17, 0x1, R15 ;  /* 0x0000000111111824 */ /* 0x000fe400078e020f */
[----:B-1----:R-:W-:-:S04]  /*0950*/  @!P1 IMAD.WIDE.U32 R10, R4, R13, R10 ;  /* 0x0000000d040a9225 */ /* 0x002fc800078e000a */
[----:B------:R-:W-:Y:S02]  /*0960*/  @!P1 IMAD.MOV.U32 R16, RZ, RZ, R10 ;  /* 0x000000ffff109224 */ /* 0x000fe400078e000a */
[----:B------:R-:W-:Y:S01]  /*0970*/  @!P1 IMAD.MOV.U32 R17, RZ, RZ, R11 ;  /* 0x000000ffff119224 */ /* 0x000fe200078e000b */
[----:B------:R-:W-:Y:S06]  /*0980*/  @!P2 BRA `(.L_x_5) ;  /* 0x00000000000ca947 */ /* 0x000fec0003800000 */
[----:B------:R-:W-:Y:S01]  /*0990*/  UCGABAR_WAIT ;  /* 0x0000000000007dc7 */ /* 0x000fe20008000000 */
[----:B------:R-:W-:Y:S01]  /*09a0*/  CCTL.IVALL ;  /* 0x00000000ff00798f */ /* 0x000fe20002000000 */
[----:B------:R-:W-:Y:S05]  /*09b0*/  BRA `(.L_x_6) ;  /* 0x0000000000047947 */ /* 0x000fea0003800000 */
.L_x_5:
[----:B------:R-:W-:Y:S06]  /*09c0*/  BAR.SYNC.DEFER_BLOCKING 0x0 ;  /* 0x0000000000007b1d */ /* 0x000fec0000010000 */
.L_x_6:
[----:B------:R-:W-:Y:S05]  /*09d0*/  @!P3 BRA `(.L_x_7) ;  /* 0x000000600088b947 */ /* 0x000fea0003800000 */
[----:B------:R-:W-:-:S13]  /*09e0*/  ISETP.GT.U32.AND P0, PT, R8, 0x1, PT ;  /* 0x000000010800780c */ /* 0x000fda0003f04070 */
[----:B------:R-:W-:Y:S05]  /*09f0*/  @P0 EXIT ;  /* 0x000000000000094d */ /* 0x000fea0003800000 */
[----:B------:R-:W-:Y:S01]  /*0a00*/  ULDC.64 UR4, c[0x0][0x650] ;  /* 0x0001940000047ab9 */ /* 0x000fe20000000a00 */
[----:B------:R-:W-:Y:S01]  /*0a10*/  PRMT R3, RZ, 0x7610, R3 ;  /* 0x00007610ff037816 */ /* 0x000fe20000000003 */
[----:B------:R-:W-:Y:S01]  /*0a20*/  IMAD.MOV.U32 R103, RZ, RZ, -0x1 ;  /* 0xffffffffff677424 */ /* 0x000fe200078e00ff */
[----:B------:R-:W-:Y:S01]  /*0a30*/  ISETP.GE.U32.AND P0, PT, R16, UR4, PT ;  /* 0x0000000410007c0c */ /* 0x000fe2000bf06070 */
[----:B------:R-:W-:Y:S02]  /*0a40*/  IMAD.MOV.U32 R100, RZ, RZ, -0x1 ;  /* 0xffffffffff647424 */ /* 0x000fe400078e00ff */
[----:B------:R-:W-:Y:S01]  /*0a50*/  IMAD.MOV.U32 R101, RZ, RZ, -0x1 ;  /* 0xffffffffff657424 */ /* 0x000fe200078e00ff */
[----:B------:R-:W-:-:S13]  /*0a60*/  ISETP.GE.U32.AND.EX P0, PT, R17, UR5, PT, P0 ;  /* 0x0000000511007c0c */ /* 0x000fda000bf06100 */
[----:B------:R-:W-:Y:S05]  /*0a70*/  @P0 BRA `(.L_x_8) ;  /* 0x0000000400280947 */ /* 0x000fea0003800000 */
[----:B------:R-:W0:Y:S01]  /*0a80*/  LDC.64 R24, c[0x0][0x628] ;  /* 0x00018a00ff187b82 */ /* 0x000e220000000a00 */
[----:B------:R-:W-:Y:S02]  /*0a90*/  IMAD.MOV.U32 R10, RZ, RZ, R16 ;  /* 0x000000ffff0a7224 */ /* 0x000fe400078e0010 */
[----:B------:R-:W-:-:S05]  /*0aa0*/  IMAD.MOV.U32 R11, RZ, RZ, R17 ;  /* 0x000000ffff0b7224 */ /* 0x000fca00078e0011 */
[----:B------:R-:W1:Y:S08]  /*0ab0*/  LDC R8, c[0x0][0x630] ;  /* 0x00018c00ff087b82 */ /* 0x000e700000000800 */
[----:B------:R-:W2:Y:S01]  /*0ac0*/  LDC.64 R26, c[0x0][0x620] ;  /* 0x00018800ff1a7b82 */ /* 0x000ea20000000a00 */
[----:B0-----:R-:W-:-:S04]  /*0ad0*/  ISETP.NE.U32.AND P0, PT, R24, RZ, PT ;  /* 0x000000ff1800720c */ /* 0x001fc80003f05070 */
[----:B------:R-:W-:-:S13]  /*0ae0*/  ISETP.NE.AND.EX P0, PT, R25, RZ, PT, P0 ;  /* 0x000000ff1900720c */ /* 0x000fda0003f05300 */
[----:B-12---:R-:W-:Y:S05]  /*0af0*/  @!P0 BRA `(.L_x_9) ;  /* 0x0000000000288947 */ /* 0x006fea0003800000 */
[----:B------:R-:W0:Y:S02]  /*0b00*/  LDC R3, c[0x0][0x634] ;  /* 0x00018d00ff037b82 */ /* 0x000e240000000800 */
[----:B0-----:R-:W-:-:S05]  /*0b10*/  IADD3 R3, P0, R16, R3, RZ ;  /* 0x0000000310037210 */ /* 0x001fca0007f1e0ff */
[----:B------:R-:W-:-:S04]  /*0b20*/  IMAD.X R21, RZ, RZ, R17, P0 ;  /* 0x000000ffff157224 */ /* 0x000fc800000e0611 */
[----:B------:R-:W-:-:S04]  /*0b30*/  IMAD.WIDE.U32 R10, R21, R24, RZ ;  /* 0x00000018150a7225 */ /* 0x000fc800078e00ff */
[----:B------:R-:W-:-:S04]  /*0b40*/  IMAD.WIDE.U32 R12, P0, R3, R25, R10 ;  /* 0x00000019030c7225 */ /* 0x000fc8000780000a */
[----:B------:R-:W-:-:S04]  /*0b50*/  IMAD.WIDE.U32 R10, R3, R24, RZ ;  /* 0x00000018030a7225 */ /* 0x000fc800078e00ff */
[----:B------:R-:W-:Y:S01]  /*0b60*/  IMAD.X R15, RZ, RZ, RZ, P0 ;  /* 0x000000ffff0f7224 */ /* 0x000fe200000e06ff */
[----:B------:R-:W-:Y:S01]  /*0b70*/  IADD3 RZ, P0, R11, R12, RZ ;  /* 0x0000000c0bff7210 */ /* 0x000fe20007f1e0ff */
[----:B------:R-:W-:-:S04]  /*0b80*/  IMAD.MOV.U32 R14, RZ, RZ, R13 ;  /* 0x000000ffff0e7224 */ /* 0x000fc800078e000d */
[----:B------:R-:W-:-:S08]  /*0b90*/  IMAD.WIDE.U32.X R10, R21, R25, R14, P0 ;  /* 0x00000019150a7225 */ /* 0x000fd000000e040e */
.L_x_9:
[----:B------:R-:W0:Y:S01]  /*0ba0*/  LDC.64 R30, c[0x0][0x640] ;  /* 0x00019000ff1e7b82 */ /* 0x000e220000000a00 */
[-CC-:B------:R-:W-:Y:S01]  /*0bb0*/  SHF.R.U64 R101, R10, R8.reuse, R11.reuse ;  /* 0x000000080a657219 */ /* 0x180fe2000000120b */
[----:B------:R-:W-:Y:S01]  /*0bc0*/  IMAD R29, R9, R23, R4 ;  /* 0x00000017091d7224 */ /* 0x000fe200078e0204 */
[----:B------:R-:W-:Y:S01]  /*0bd0*/  SHF.R.U32.HI R3, RZ, R8, R11 ;  /* 0x00000008ff037219 */ /* 0x000fe2000001160b */
[----:B------:R-:W-:Y:S01]  /*0be0*/  IMAD.MOV.U32 R23, RZ, RZ, 0x1 ;  /* 0x00000001ff177424 */ /* 0x000fe200078e00ff */
[----:B------:R-:W-:-:S03]  /*0bf0*/  IADD3 R5, P0, RZ, -R101, RZ ;  /* 0x80000065ff057210 */ /* 0x000fc60007f1e0ff */
[----:B------:R-:W1:Y:S02]  /*0c00*/  LDC R12, c[0x0][0x618] ;  /* 0x00018600ff0c7b82 */ /* 0x000e640000000800 */
[----:B------:R-:W-:Y:S02]  /*0c10*/  IMAD.X R3, RZ, RZ, ~R3, P0 ;  /* 0x000000ffff037224 */ /* 0x000fe400000e0e03 */
[----:B------:R-:W-:-:S04]  /*0c20*/  IMAD.WIDE.U32 R10, R5, R26, R16 ;  /* 0x0000001a050a7225 */ /* 0x000fc800078e0010 */
[----:B------:R-:W2:Y:S01]  /*0c30*/  LDC R20, c[0x0][0x608] ;  /* 0x00018200ff147b82 */ /* 0x000ea20000000800 */
[----:B------:R-:W-:Y:S02]  /*0c40*/  IMAD R8, R3, R26, RZ ;  /* 0x0000001a03087224 */ /* 0x000fe400078e02ff */
[----:B------:R-:W-:Y:S02]  /*0c50*/  IMAD.MOV.U32 R3, RZ, RZ, -0x1 ;  /* 0xffffffffff037424 */ /* 0x000fe400078e00ff */
[----:B------:R-:W-:-:S03]  /*0c60*/  IMAD R5, R5, R27, R8 ;  /* 0x0000001b05057224 */ /* 0x000fc600078e0208 */
[----:B------:R-:W3:Y:S01]  /*0c70*/  LDC R28, c[0x0][0x658] ;  /* 0x00019600ff1c7b82 */ /* 0x000ee20000000800 */
[----:B------:R-:W-:Y:S01]  /*0c80*/  IMAD.IADD R5, R11, 0x1, R5 ;  /* 0x000000010b057824 */ /* 0x000fe200078e0205 */
[----:B0-----:R-:W-:-:S04]  /*0c90*/  ISETP.NE.U32.AND P0, PT, R30, RZ, PT ;  /* 0x000000ff1e00720c */ /* 0x001fc80003f05070 */
[----:B------:R-:W-:Y:S02]  /*0ca0*/  ISETP.NE.AND.EX P0, PT, R31, RZ, PT, P0 ;  /* 0x000000ff1f00720c */ /* 0x000fe40003f05300 */
[----:B------:R-:W0:Y:S01]  /*0cb0*/  LDC R24, c[0x0][0x600] ;  /* 0x00018000ff187b82 */ /* 0x000e220000000800 */
[-CC-:B-1----:R-:W-:Y:S02]  /*0cc0*/  SHF.R.U64 R14, R10, R12.reuse, R5.reuse ;  /* 0x0000000c0a0e7219 */ /* 0x182fe40000001205 */
[----:B------:R-:W-:-:S05]  /*0cd0*/  SHF.R.U32.HI R5, RZ, R12, R5 ;  /* 0x0000000cff057219 */ /* 0x000fca0000011605 */
[----:B------:R-:W1:Y:S01]  /*0ce0*/  LDC R15, c[0x0][0x648] ;  /* 0x00019200ff0f7b82 */ /* 0x000e620000000800 */
[-CC-:B--2---:R-:W-:Y:S02]  /*0cf0*/  SHF.R.U64 R27, R14, R20.reuse, R5.reuse ;  /* 0x000000140e1b7219 */ /* 0x184fe40000001205 */
[----:B------:R-:W-:-:S05]  /*0d00*/  SHF.R.U32.HI R5, RZ, R20, R5 ;  /* 0x00000014ff057219 */ /* 0x000fca0000011605 */
[----:B------:R-:W2:Y:S01]  /*0d10*/  LDC R21, c[0x0][0x638] ;  /* 0x00018e00ff157b82 */ /* 0x000ea20000000800 */
[-CC-:B---3--:R-:W-:Y:S02]  /*0d20*/  SHF.R.U64 R20, R27, R28.reuse, R5.reuse ;  /* 0x0000001c1b147219 */ /* 0x188fe40000001205 */
[-C--:B------:R-:W-:Y:S02]  /*0d30*/  SHF.L.U32 R3, R3, R28.reuse, RZ ;  /* 0x0000001c03037219 */ /* 0x080fe400000006ff */
[----:B------:R-:W-:Y:S01]  /*0d40*/  SHF.R.U32.HI R5, RZ, R28, R5 ;  /* 0x0000001cff057219 */ /* 0x000fe20000011605 */
[----:B------:R-:W-:Y:S01]  /*0d50*/  IMAD.MOV.U32 R4, RZ, RZ, R20 ;  /* 0x000000ffff047224 */ /* 0x000fe200078e0014 */
[----:B------:R-:W-:Y:S01]  /*0d60*/  LOP3.LUT R12, RZ, R3, RZ, 0x33, !PT ;  /* 0x00000003ff0c7212 */ /* 0x000fe200078e33ff */
[----:B------:R-:W3:Y:S01]  /*0d70*/  LDC R25, c[0x0][0x610] ;  /* 0x00018400ff197b82 */ /* 0x000ee20000000800 */
[----:B------:R-:W-:Y:S05]  /*0d80*/  @!P0 BRA `(.L_x_10) ;  /* 0x0000000000288947 */ /* 0x000fea0003800000 */
[----:B------:R-:W4:Y:S02]  /*0d90*/  LDC R3, c[0x0][0x64c] ;  /* 0x00019300ff037b82 */ /* 0x000f240000000800 */
[----:B----4-:R-:W-:-:S05]  /*0da0*/  IADD3 R3, P0, R20, R3, RZ ;  /* 0x0000000314037210 */ /* 0x010fca0007f1e0ff */
        /* <DEDUP_REMOVED lines=8> */
.L_x_10:
[----:B-1----:R-:W-:Y:S01]  /*0e30*/  SHF.R.U64 R4, R4, R15, R5 ;  /* 0x0000000f04047219 */ /* 0x002fe20000001205 */
[----:B0-----:R-:W-:Y:S01]  /*0e40*/  VIADD R5, R24, 0xffffffff ;  /* 0xffffffff18057836 */ /* 0x001fe20000000000 */
[----:B------:R-:W-:Y:S02]  /*0e50*/  SHF.L.U32 R3, R23, R28, RZ ;  /* 0x0000001c17037219 */ /* 0x000fe400000006ff */
[----:B------:R-:W-:Y:S01]  /*0e60*/  LOP3.LUT R12, R27, R12, RZ, 0xc0, !PT ;  /* 0x0000000c1b0c7212 */ /* 0x000fe200078ec0ff */
[----:B------:R-:W-:Y:S01]  /*0e70*/  IMAD.MOV R8, RZ, RZ, -R4 ;  /* 0x000000ffff087224 */ /* 0x000fe200078e0a04 */
[----:B------:R-:W-:Y:S02]  /*0e80*/  SEL R6, R6, R29, !P1 ;  /* 0x0000001d06067207 */ /* 0x000fe40004800000 */
[----:B------:R-:W-:Y:S01]  /*0e90*/  LOP3.LUT R5, R14, R5, RZ, 0xc0, !PT ;  /* 0x000000050e057212 */ /* 0x000fe200078ec0ff */
[----:B------:R-:W-:Y:S02]  /*0ea0*/  IMAD R9, R3, R4, R12 ;  /* 0x0000000403097224 */ /* 0x000fe400078e020c */
[----:B--2---:R-:W-:-:S02]  /*0eb0*/  IMAD R3, R8, R21, R20 ;  /* 0x0000001508037224 */ /* 0x004fc400078e0214 */
[----:B---3--:R-:W-:Y:S02]  /*0ec0*/  IMAD R6, R9, R25, R6 ;  /* 0x0000001909067224 */ /* 0x008fe400078e0206 */
[----:B------:R-:W-:Y:S02]  /*0ed0*/  IMAD R103, R3, R24, R5 ;  /* 0x0000001803677224 */ /* 0x000fe400078e0205 */
[----:B------:R-:W-:-:S03]  /*0ee0*/  IMAD.MOV.U32 R4, RZ, RZ, 0x1 ;  /* 0x00000001ff047424 */ /* 0x000fc600078e00ff */
[----:B------:R-:W-:Y:S02]  /*0ef0*/  SEL R100, R103, R6, !P1 ;  /* 0x0000000667647207 */ /* 0x000fe40004800000 */
[----:B------:R-:W-:Y:S02]  /*0f00*/  PRMT R3, R4, 0x7610, R3 ;  /* 0x0000761004037816 */ /* 0x000fe40000000003 */
[----:B------:R-:W-:-:S07]  /*0f10*/  SEL R103, R6, R103, !P1 ;  /* 0x0000006706677207 */ /* 0x000fce0004800000 */
.L_x_8:
[----:B------:R-:W-:-:S08]  /*0f20*/  NOP ;  /* 0x0000000000007918 */ /* 0x000fd00000000000 */
[----:B------:R-:W0:Y:S02]  /*0f30*/  USETMAXREG.TRY_ALLOC.CTAPOOL UP0, 0xe8 ;  /* 0x000000e8000079c8 */ /* 0x000e240008000600 */
[----:B0-----:R-:W-:-:S13]  /*0f40*/  PLOP3.LUT P0, PT, PT, PT, UP0, 0x80, 0x0 ;  /* 0x000000000000781c */ /* 0x001fda0003f0f008 */
[----:B------:R-:W-:Y:S05]  /*0f50*/  @!P0 BRA `(.L_x_8) ;  /* 0xfffffffc00f08947 */ /* 0x000fea000383ffff */
[----:B------:R-:W-:Y:S01]  /*0f60*/  ULDC.64 UR4, c[0x0][0x598] ;  /* 0x0001660000047ab9 */ /* 0x000fe20000000a00 */
[----:B------:R-:W-:Y:S01]  /*0f70*/  ULDC.64 UR36, c[0x0][0x208] ;  /* 0x0000820000247ab9 */ /* 0x000fe20000000a00 */
[----:B------:R-:W-:-:S04]  /*0f80*/  ISETP.NE.U32.AND P0, PT, RZ, UR4, PT ;  /* 0x00000004ff007c0c */ /* 0x000fc8000bf05070 */
[----:B------:R-:W-:-:S13]  /*0f90*/  ISETP.NE.AND.EX P0, PT, RZ, UR5, PT, P0 ;  /* 0x00000005ff007c0c */ /* 0x000fda000bf05300 */
[----:B------:R-:W-:Y:S05]  /*0fa0*/  @!P0 BRA `(.L_x_11) ;  /* 0x00000000001c8947 */ /* 0x000fea0003800000 */
[----:B------:R-:W0:Y:S02]  /*0fb0*/  LDC.64 R4, c[0x0][0x598] ;  /* 0x00016600ff047b82 */ /* 0x000e240000000a00 */
[----:B0-----:R-:W2:Y:S02]  /*0fc0*/  LDG.E.64 R4, desc[UR36][R4.64] ;  /* 0x0000002404047981 */ /* 0x001ea4000c1e1b00 */
[----:B--2---:R-:W-:-:S04]  /*0fd0*/  ISETP.NE.U32.AND P0, PT, R4, RZ, PT ;  /* 0x000000ff0400720c */ /* 0x004fc80003f05070 */
[----:B------:R-:W-:-:S13]  /*0fe0*/  ISETP.NE.AND.EX P0, PT, R5, RZ, PT, P0 ;  /* 0x000000ff0500720c */ /* 0x000fda0003f05300 */
[----:B------:R-:W-:Y:S05]  /*0ff0*/  @!P0 BRA `(.L_x_11) ;  /* 0x0000000000088947 */ /* 0x000fea0003800000 */
[----:B------:R0:W5:Y:S01]  /*1000*/  LD.E R23, desc[UR36][R4.64] ;  /* 0x0000002404177980 */ /* 0x000162000c101900 */
[----:B------:R-:W-:Y:S05]  /*1010*/  BRA `(.L_x_12) ;  /* 0x0000000000247947 */ /* 0x000fea0003800000 */
.L_x_11:
[----:B------:R-:W-:Y:S02]  /*1020*/  ULDC.64 UR4, c[0x0][0x588] ;  /* 0x0001620000047ab9 */ /* 0x000fe40000000a00 */
[----:B------:R-:W-:-:S04]  /*1030*/  ISETP.NE.U32.AND P0, PT, RZ, UR4, PT ;  /* 0x00000004ff007c0c */ /* 0x000fc8000bf05070 */
[----:B------:R-:W-:-:S13]  /*1040*/  ISETP.NE.AND.EX P0, PT, RZ, UR5, PT, P0 ;  /* 0x00000005ff007c0c */ /* 0x000fda000bf05300 */
[----:B------:R-:W-:Y:S05]  /*1050*/  @!P0 BRA `(.L_x_13) ;  /* 0x00000000000c8947 */ /* 0x000fea0003800000 */
[----:B------:R-:W0:Y:S02]  /*1060*/  LDC.64 R4, c[0x0][0x588] ;  /* 0x00016200ff047b82 */ /* 0x000e240000000a00 */
[----:B0-----:R1:W5:Y:S01]  /*1070*/  LDG.E R23, desc[UR36][R4.64] ;  /* 0x0000002404177981 */ /* 0x001362000c1e1900 */
[----:B------:R-:W-:Y:S05]  /*1080*/  BRA `(.L_x_12) ;  /* 0x0000000000087947 */ /* 0x000fea0003800000 */
.L_x_13:
[----:B------:R-:W-:Y:S02]  /*1090*/  ULDC UR4, c[0x0][0x580] ;  /* 0x0001600000047ab9 */ /* 0x000fe40000000800 */
[----:B------:R-:W-:-:S07]  /*10a0*/  IMAD.U32 R23, RZ, RZ, UR4 ;  /* 0x00000004ff177e24 */ /* 0x000fce000f8e00ff */
.L_x_12:
[----:B------:R-:W-:Y:S02]  /*10b0*/  ULDC.64 UR4, c[0x0][0x5a0] ;  /* 0x0001680000047ab9 */ /* 0x000fe40000000a00 */
[----:B------:R-:W-:-:S04]  /*10c0*/  ISETP.NE.U32.AND P0, PT, RZ, UR4, PT ;  /* 0x00000004ff007c0c */ /* 0x000fc8000bf05070 */
[----:B------:R-:W-:-:S13]  /*10d0*/  ISETP.NE.AND.EX P0, PT, RZ, UR5, PT, P0 ;  /* 0x00000005ff007c0c */ /* 0x000fda000bf05300 */
[----:B------:R-:W-:Y:S05]  /*10e0*/  @!P0 BRA `(.L_x_14) ;  /* 0x00000000001c8947 */ /* 0x000fea0003800000 */
[----:B01----:R-:W0:Y:S02]  /*10f0*/  LDC.64 R4, c[0x0][0x5a0] ;  /* 0x00016800ff047b82 */ /* 0x003e240000000a00 */
[----:B0-----:R-:W2:Y:S02]  /*1100*/  LDG.E.64 R4, desc[UR36][R4.64] ;  /* 0x0000002404047981 */ /* 0x001ea4000c1e1b00 */
[----:B--2---:R-:W-:-:S04]  /*1110*/  ISETP.NE.U32.AND P0, PT, R4, RZ, PT ;  /* 0x000000ff0400720c */ /* 0x004fc80003f05070 */
[----:B------:R-:W-:-:S13]  /*1120*/  ISETP.NE.AND.EX P0, PT, R5, RZ, PT, P0 ;  /* 0x000000ff0500720c */ /* 0x000fda0003f05300 */
[----:B------:R-:W-:Y:S05]  /*1130*/  @!P0 BRA `(.L_x_14) ;  /* 0x0000000000088947 */ /* 0x000fea0003800000 */
[----:B------:R0:W5:Y:S01]  /*1140*/  LD.E R90, desc[UR36][R4.64] ;  /* 0x00000024045a7980 */ /* 0x000162000c101900 */
[----:B------:R-:W-:Y:S05]  /*1150*/  BRA `(.L_x_15) ;  /* 0x0000000000247947 */ /* 0x000fea0003800000 */
.L_x_14:
[----:B------:R-:W-:Y:S02]  /*1160*/  ULDC.64 UR4, c[0x0][0x590] ;  /* 0x0001640000047ab9 */ /* 0x000fe40000000a00 */
[----:B------:R-:W-:-:S04]  /*1170*/  ISETP.NE.U32.AND P0, PT, RZ, UR4, PT ;  /* 0x00000004ff007c0c */ /* 0x000fc8000bf05070 */
[----:B------:R-:W-:-:S13]  /*1180*/  ISETP.NE.AND.EX P0, PT, RZ, UR5, PT, P0 ;  /* 0x00000005ff007c0c */ /* 0x000fda000bf05300 */
[----:B------:R-:W-:Y:S05]  /*1190*/  @!P0 BRA `(.L_x_16) ;  /* 0x00000000000c8947 */ /* 0x000fea0003800000 */
[----:B------:R-:W2:Y:S02]  /*11a0*/  LDC.64 R90, c[0x0][0x590] ;  /* 0x00016400ff5a7b82 */ /* 0x000ea40000000a00 */
[----:B--2---:R2:W5:Y:S01]  /*11b0*/  LDG.E R90, desc[UR36][R90.64] ;  /* 0x000000245a5a7981 */ /* 0x004562000c1e1900 */
[----:B------:R-:W-:Y:S05]  /*11c0*/  BRA `(.L_x_15) ;  /* 0x0000000000087947 */ /* 0x000fea0003800000 */
.L_x_16:
[----:B------:R-:W-:Y:S02]  /*11d0*/  ULDC UR4, c[0x0][0x584] ;  /* 0x0001610000047ab9 */ /* 0x000fe40000000800 */
[----:B------:R-:W-:-:S07]  /*11e0*/  IMAD.U32 R90, RZ, RZ, UR4 ;  /* 0x00000004ff5a7e24 */ /* 0x000fce000f8e00ff */
.L_x_15:
[----:B------:R-:W-:-:S13]  /*11f0*/  LOP3.LUT P0, RZ, R3, 0xff, RZ, 0xc0, !PT ;  /* 0x000000ff03ff7812 */ /* 0x000fda000780c0ff */
[----:B------:R-:W-:Y:S05]  /*1200*/  @!P0 EXIT ;  /* 0x000000000000894d */ /* 0x000fea0003800000 */
[----:B------:R-:W3:Y:S01]  /*1210*/  LDC R93, c[0x0][0x658] ;  /* 0x00019600ff5d7b82 */ /* 0x000ee20000000800 */
[----:B------:R-:W-:Y:S01]  /*1220*/  LOP3.LUT R7, R7, 0x1, RZ, 0xc0, !PT ;  /* 0x0000000107077812 */ /* 0x000fe200078ec0ff */
[----:B------:R-:W-:Y:S01]  /*1230*/  ULDC.64 UR6, c[0x0][0x288] ;  /* 0x0000a20000067ab9 */ /* 0x000fe20000000a00 */
[----:B------:R-:W-:Y:S01]  /*1240*/  SHF.R.U32.HI R3, RZ, 0x2, R95 ;  /* 0x00000002ff037819 */ /* 0x000fe2000001165f */
[----:B------:R-:W-:Y:S01]  /*1250*/  UIADD3 UR4, UR7, 0x7f, URZ ;  /* 0x0000007f07047890 */ /* 0x000fe2000fffe03f */
[----:B------:R-:W-:Y:S01]  /*1260*/  SHF.R.U32.HI R0, RZ, 0x1, R0 ;  /* 0x00000001ff007819 */ /* 0x000fe20000011600 */
[----:B------:R-:W-:Y:S01]  /*1270*/  IMAD.SHL.U32 R88, R7, 0x40, RZ ;  /* 0x0000004007587824 */ /* 0x000fe200078e00ff */
[----:B------:R-:W-:Y:S01]  /*1280*/  LOP3.LUT R3, R3, 0x7, RZ, 0xc0, !PT ;  /* 0x0000000703037812 */ /* 0x000fe200078ec0ff */
[----:B------:R-:W4:Y:S01]  /*1290*/  LDC.64 R8, c[0x0][0x5c8] ;  /* 0x00017200ff087b82 */ /* 0x000f220000000a00 */
[----:B------:R-:W-:Y:S01]  /*12a0*/  USHF.R.S32.HI UR5, URZ, 0x1f, UR4 ;  /* 0x0000001f3f057899 */ /* 0x000fe20008011404 */
[----:B------:R-:W-:Y:S01]  /*12b0*/  LOP3.LUT R0, R0, 0x30, RZ, 0xc0, !PT ;  /* 0x0000003000007812 */ /* 0x000fe200078ec0ff */
[----:B------:R-:W-:Y:S01]  /*12c0*/  IMAD.MOV.U32 R6, RZ, RZ, 0x1 ;  /* 0x00000001ff067424 */ /* 0x000fe200078e00ff */
[--C-:B------:R-:W-:Y:S01]  /*12d0*/  LOP3.LUT R88, R88, 0x40, R3.reuse, 0xe2, !PT ;  /* 0x0000004058587812 */ /* 0x100fe200078ee203 */
[----:B------:R-:W-:Y:S01]  /*12e0*/  ULEA.HI UR5, UR5, UR4, URZ, 0x7 ;  /* 0x0000000405057291 */ /* 0x000fe2000f8f383f */
[-C--:B01----:R-:W-:Y:S01]  /*12f0*/  IADD3 R4, RZ, -R0.reuse, -R3 ;  /* 0x80000000ff047210 */ /* 0x083fe20007ffe803 */
[----:B------:R-:W-:Y:S01]  /*1300*/  IMAD.U32 R5, RZ, RZ, UR6 ;  /* 0x00000006ff057e24 */ /* 0x000fe2000f8e00ff */
[----:B------:R-:W0:Y:S01]  /*1310*/  LDC R97, c[0x0][0x600] ;  /* 0x00018000ff617b82 */ /* 0x000e220000000800 */
[----:B------:R-:W-:Y:S01]  /*1320*/  LOP3.LUT R88, R88, R0, RZ, 0xfc, !PT ;  /* 0x0000000058587212 */ /* 0x000fe200078efcff */
[----:B------:R-:W-:Y:S01]  /*1330*/  IMAD.MOV.U32 R0, RZ, RZ, -0x1 ;  /* 0xffffffffff007424 */ /* 0x000fe200078e00ff */
[----:B------:R-:W-:Y:S01]  /*1340*/  USHF.R.S32.HI UR43, URZ, 0x7, UR5 ;  /* 0x000000073f2b7899 */ /* 0x000fe20008011405 */
[----:B------:R-:W-:Y:S01]  /*1350*/  LOP3.LUT R94, R95, 0x3, RZ, 0xc0, !PT ;  /* 0x000000035f5e7812 */ /* 0x000fe200078ec0ff */
[----:B------:R-:W-:Y:S01]  /*1360*/  IMAD R4, R7, -0x40, R4 ;  /* 0xffffffc007047824 */ /* 0x000fe200078e0204 */
[C---:B------:R-:W-:Y:S01]  /*1370*/  LOP3.LUT R96, R95.reuse, 0x80, RZ, 0xc0, !PT ;  /* 0x000000805f607812 */ /* 0x040fe200078ec0ff */
[----:B------:R-:W-:Y:S01]  /*1380*/  UISETP.LT.AND UP0, UPT, UR43, 0x1, UPT ;  /* 0x000000012b00788c */ /* 0x000fe2000bf01270 */
[-C--:B---3--:R-:W-:Y:S01]  /*1390*/  SHF.L.U32 R0, R0, R93.reuse, RZ ;  /* 0x0000005d00007219 */ /* 0x088fe200000006ff */
[----:B------:R-:W-:Y:S01]  /*13a0*/  ULDC UR4, c[0x0][0x284] ;  /* 0x0000a10000047ab9 */ /* 0x000fe20000000800 */
[----:B------:R-:W-:Y:S01]  /*13b0*/  IMAD R94, R94, -0x2, R5 ;  /* 0xfffffffe5e5e7824 */ /* 0x000fe200078e0205 */
[----:B------:R-:W-:Y:S01]  /*13c0*/  USEL UR44, UR43, 0x1, UP0 ;  /* 0x000000012b2c7887 */ /* 0x000fe20008000000 */
[----:B------:R-:W-:Y:S01]  /*13d0*/  SHF.L.U32 R93, R6, R93, RZ ;  /* 0x0000005d065d7219 */ /* 0x000fe200000006ff */
[----:B------:R-:W-:Y:S01]  /*13e0*/  IMAD.SHL.U32 R95, R95, 0x2, RZ ;  /* 0x000000025f5f7824 */ /* 0x000fe200078e00ff */
[----:B------:R-:W-:Y:S01]  /*13f0*/  LOP3.LUT R102, R18, 0x1, RZ, 0xfc, !PT ;  /* 0x0000000112667812 */ /* 0x000fe200078efcff */
[----:B------:R-:W-:Y:S01]  /*1400*/  VIADD R99, R4, UR4 ;  /* 0x0000000404637c36 */ /* 0x000fe20008000000 */
[C---:B----4-:R-:W-:Y:S01]  /*1410*/  SHF.L.U64.HI R92, R8.reuse, 0x3, R9 ;  /* 0x00000003085c7819 */ /* 0x050fe20000010209 */
[----:B--2---:R-:W-:Y:S01]  /*1420*/  IMAD.SHL.U32 R91, R8, 0x8, RZ ;  /* 0x00000008085b7824 */ /* 0x004fe200078e00ff */
[----:B------:R-:W-:Y:S01]  /*1430*/  SHF.R.U32.HI R96, RZ, 0x7, R96 ;  /* 0x00000007ff607819 */ /* 0x000fe20000011660 */
[----:B------:R-:W-:Y:S01]  /*1440*/  IMAD.MOV.U32 R89, RZ, RZ, RZ ;  /* 0x000000ffff597224 */ /* 0x000fe200078e00ff */
[----:B------:R-:W-:Y:S01]  /*1450*/  LOP3.LUT R98, RZ, R0, RZ, 0x33, !PT ;  /* 0x00000000ff627212 */ /* 0x000fe200078e33ff */
[----:B------:R-:W-:Y:S01]  /*1460*/  UIADD3 UR44, UR43, -UR44, URZ ;  /* 0x8000002c2b2c7290 */ /* 0x000fe2000fffe03f */
[----:B------:R-:W-:Y:S01]  /*1470*/  UMOV UR40, URZ ;  /* 0x0000003f00287c82 */ /* 0x000fe20008000000 */
[----:B0-----:R-:W-:Y:S01]  /*1480*/  VIADD R97, R97, 0xffffffff ;  /* 0xffffffff61617836 */ /* 0x001fe20000000000 */
[----:B------:R-:W-:-:S09]  /*1490*/  UMOV UR42, URZ ;  /* 0x0000003f002a7c82 */ /* 0x000fd20008000000 */
.L_x_162:
[----:B0-----:R-:W0:Y:S01]  /*14a0*/  SHFL.IDX PT, R0, R96, RZ, 0x1f ;  /* 0x00001fff60007589 */ /* 0x001e2200000e0000 */
[----:B-1----:R-:W1:Y:S01]  /*14b0*/  S2UR UR7, SR_CgaCtaId ;  /* 0x00000000000779c3 */ /* 0x002e620000008800 */
[----:B------:R-:W-:Y:S01]  /*14c0*/  UMOV UR6, 0x400 ;  /* 0x0000040000067882 */ /* 0x000fe20000000000 */
[----:B0-----:R-:W-:Y:S01]  /*14d0*/  R2UR UR4, R0 ;  /* 0x00000000000472ca */ /* 0x001fe200000e0000 */
[----:B-1----:R-:W-:-:S12]  /*14e0*/  ULEA UR6, UR7, UR6, 0x18 ;  /* 0x0000000607067291 */ /* 0x002fd8000f8ec03f */
[----:B------:R-:W-:-:S04]  /*14f0*/  ULEA.HI UR5, UR4, UR4, URZ, 0x1 ;  /* 0x0000000404057291 */ /* 0x000fc8000f8f083f */
[----:B------:R-:W-:-:S04]  /*1500*/  ULOP3.LUT UR5, UR5, 0x7fffe, URZ, 0xc0, !UPT ;  /* 0x0007fffe05057892 */ /* 0x000fc8000f8ec03f */
[----:B------:R-:W-:-:S03]  /*1510*/  UIADD3 UR5, UR4, -UR5, URZ ;  /* 0x8000000504057290 */ /* 0x000fc6000fffe03f */
[----:B------:R-:W-:Y:S01]  /*1520*/  ULDC UR4, c[0x0][0x28c] ;  /* 0x0000a30000047ab9 */ /* 0x000fe20000000800 */
[----:B------:R-:W-:Y:S01]  /*1530*/  ULEA UR5, UR5, UR6, 0xd ;  /* 0x0000000605057291 */ /* 0x000fe2000f8e683f */
[----:B------:R-:W-:-:S03]  /*1540*/  ISETP.LT.AND P0, PT, RZ, UR4, PT ;  /* 0x00000004ff007c0c */ /* 0x000fc6000bf01270 */
[----:B------:R-:W-:-:S04]  /*1550*/  UIADD3 UR5, UR5, 0x100, URZ ;  /* 0x0000010005057890 */ /* 0x000fc8000fffe03f */
[----:B------:R-:W-:-:S04]  /*1560*/  USHF.R.U32.HI UR5, URZ, 0x4, UR5 ;  /* 0x000000043f057899 */ /* 0x000fc80008011605 */
[----:B------:R-:W-:-:S04]  /*1570*/  ULOP3.LUT UR5, UR5, 0x3fff, URZ, 0xc0, !UPT ;  /* 0x00003fff05057892 */ /* 0x000fc8000f8ec03f */
[----:B------:R-:W-:Y:S01]  /*1580*/  ULOP3.LUT UR45, UR5, 0x10000, URZ, 0xfc, !UPT ;  /* 0x00010000052d7892 */ /* 0x000fe2000f8efc3f */
[----:B--2345:R-:W-:Y:S11]  /*1590*/  @P0 BRA `(.L_x_17) ;  /* 0x0000000000400947 */ /* 0x03cff60003800000 */
[----:B------:R-:W-:Y:S01]  /*15a0*/  MOV R0, 0x0 ;  /* 0x0000000000007802 */ /* 0x000fe20000000f00 */
[----:B------:R-:W-:Y:S01]  /*15b0*/  ULDC.64 UR4, c[0x4][0x68] ;  /* 0x01001a0000047ab9 */ /* 0x000fe20000000a00 */
[----:B------:R-:W-:Y:S01]  /*15c0*/  ULDC.64 UR6, c[0x4][0x8] ;  /* 0x0100020000067ab9 */ /* 0x000fe20000000a00 */
[----:B------:R-:W-:Y:S01]  /*15d0*/  IMAD.U32 R4, RZ, RZ, UR4 ;  /* 0x00000004ff047e24 */ /* 0x000fe2000f8e00ff */
[----:B------:R0:W1:Y:S01]  /*15e0*/  LDC.64 R14, c[0x4][R0] ;  /* 0x01000000000e7b82 */ /* 0x0000620000000a00 */
[----:B------:R-:W-:Y:S01]  /*15f0*/  IMAD.U32 R5, RZ, RZ, UR5 ;  /* 0x00000005ff057e24 */ /* 0x000fe2000f8e00ff */
[----:B------:R-:W-:Y:S01]  /*1600*/  ULDC.64 UR4, c[0x4][0x70] ;  /* 0x01001c0000047ab9 */ /* 0x000fe20000000a00 */
[----:B------:R-:W-:Y:S02]  /*1610*/  IMAD.U32 R10, RZ, RZ, UR6 ;  /* 0x00000006ff0a7e24 */ /* 0x000fe4000f8e00ff */
[----:B------:R-:W-:Y:S02]  /*1620*/  IMAD.U32 R6, RZ, RZ, UR4 ;  /* 0x00000004ff067e24 */ /* 0x000fe4000f8e00ff */
[----:B------:R-:W-:-:S02]  /*1630*/  IMAD.U32 R7, RZ, RZ, UR5 ;  /* 0x00000005ff077e24 */ /* 0x000fc4000f8e00ff */
[----:B------:R-:W-:Y:S02]  /*1640*/  IMAD.U32 R11, RZ, RZ, UR7 ;  /* 0x00000007ff0b7e24 */ /* 0x000fe4000f8e00ff */
[----:B------:R-:W-:Y:S02]  /*1650*/  IMAD.MOV.U32 R8, RZ, RZ, 0x1e1 ;  /* 0x000001e1ff087424 */ /* 0x000fe400078e00ff */
[----:B------:R-:W-:Y:S02]  /*1660*/  IMAD.MOV.U32 R12, RZ, RZ, 0x1 ;  /* 0x00000001ff0c7424 */ /* 0x000fe400078e00ff */
[----:B0-----:R-:W-:-:S07]  /*1670*/  IMAD.MOV.U32 R13, RZ, RZ, RZ ;  /* 0x000000ffff0d7224 */ /* 0x001fce00078e00ff */
[----:B------:R-:W-:-:S07]  /*1680*/  LEPC R20, `(.L_x_17) ;  /* 0x000000001014794e */ /* 0x000fce0000000000 */
[----:B-1---5:R-:W-:Y:S05]  /*1690*/  CALL.ABS.NOINC R14 ;  /* 0x000000000e007343 */ /* 0x022fea0003c00000 */
.L_x_17:
[----:B------:R-:W-:-:S13]  /*16a0*/  ISETP.NE.AND P0, PT, R102, 0x3, PT ;  /* 0x000000036600780c */ /* 0x000fda0003f05270 */
[----:B------:R-:W-:Y:S05]  /*16b0*/  @!P0 BRA `(.L_x_18) ;  /* 0x0000000000048947 */ /* 0x000fea0003800000 */
[----:B------:R-:W-:Y:S01]  /*16c0*/  BPT.TRAP 0x1 ;  /* 0x000000040000795c */ /* 0x000fe20000300000 */
.L_x_18:
[----:B------:R-:W0:Y:S01]  /*16d0*/  S2UR UR5, SR_CgaCtaId ;  /* 0x00000000000579c3 */ /* 0x000e220000008800 */
[----:B------:R-:W-:Y:S01]  /*16e0*/  UMOV UR4, 0x400 ;  /* 0x0000040000047882 */ /* 0x000fe20000000000 */
[----:B------:R-:W-:Y:S02]  /*16f0*/  IMAD.U32 R0, RZ, RZ, UR40 ;  /* 0x00000028ff007e24 */ /* 0x000fe4000f8e00ff */
[----:B------:R-:W-:-:S03]  /*1700*/  IMAD.U32 R3, RZ, RZ, UR42 ;  /* 0x0000002aff037e24 */ /* 0x000fc6000f8e00ff */
[----:B------:R-:W-:Y:S01]  /*1710*/  SHF.L.U32 R0, R0, 0x1f, RZ ;  /* 0x0000001f00007819 */ /* 0x000fe200000006ff */
[----:B0-----:R-:W-:-:S06]  /*1720*/  ULEA UR4, UR5, UR4, 0x18 ;  /* 0x0000000405047291 */ /* 0x001fcc000f8ec03f */
[----:B------:R-:W-:-:S04]  /*1730*/  IMAD.U32 R6, RZ, RZ, UR4 ;  /* 0x00000004ff067e24 */ /* 0x000fc8000f8e00ff */
[----:B------:R-:W-:-:S04]  /*1740*/  IMAD R3, R3, 0x8, R6 ;  /* 0x0000000803037824 */ /* 0x000fc800078e0206 */
[----:B------:R0:W1:Y:S01]  /*1750*/  SYNCS.PHASECHK.TRANS64.TRYWAIT P1, [R3+URZ], R0 ;  /* 0x00000000030075a7 */ /* 0x000062000802017f */
[----:B------:R-:W-:Y:S05]  /*1760*/  @!P0 BRA `(.L_x_19) ;  /* 0x0000000000048947 */ /* 0x000fea0003800000 */
[----:B------:R-:W-:Y:S01]  /*1770*/  BPT.TRAP 0x1 ;  /* 0x000000040000795c */ /* 0x000fe20000300000 */
.L_x_19:
[----:B------:R-:W-:-:S05]  /*1780*/  IMAD.U32 R4, RZ, RZ, UR44 ;  /* 0x0000002cff047e24 */ /* 0x000fca000f8e00ff */
[----:B------:R-:W-:Y:S01]  /*1790*/  ISETP.GE.AND P2, PT, R4, 0x1, PT ;  /* 0x000000010400780c */ /* 0x000fe20003f46270 */
[----:B-1----:R-:W-:-:S12]  /*17a0*/  @P1 BRA `(.L_x_20) ;  /* 0x0000000000081947 */ /* 0x002fd80003800000 */
[----:B------:R-:W1:Y:S02]  /*17b0*/  SYNCS.PHASECHK.TRANS64.TRYWAIT P1, [R3+URZ], R0 ;  /* 0x00000000030075a7 */ /* 0x000e64000802017f */
[----:B-1----:R-:W-:Y:S05]  /*17c0*/  @!P1 BRA `(.L_x_21) ;  /* 0x0000006800b09947 */ /* 0x002fea0003800000 */
.L_x_20:
[----:B------:R-:W-:Y:S05]  /*17d0*/  WARPSYNC.ALL ;  /* 0x0000000000007948 */ /* 0x000fea0003800000 */
[----:B------:R-:W-:Y:S01]  /*17e0*/  R2UR UR4, R6 ;  /* 0x00000000060472ca */ /* 0x000fe200000e0000 */
[----:B------:R-:W-:Y:S01]  /*17f0*/  ULEA UR5, UR42, UR45, 0xb ;  /* 0x0000002d2a057291 */ /* 0x000fe2000f8e583f */
[----:B------:R-:W-:Y:S01]  /*1800*/  WARPGROUP.ARRIVE ;  /* 0x00000000000079c5 */ /* 0x000fe20000000000 */
[----:B------:R-:W-:Y:S01]  /*1810*/  UMOV UR9, 0x40000040 ;  /* 0x4000004000097882 */ /* 0x000fe20000000000 */
[----:B------:R-:W-:-:S04]  /*1820*/  UMOV UR11, 0x40000040 ;  /* 0x40000040000b7882 */ /* 0x000fc80000000000 */
[----:B------:R-:W-:-:S05]  /*1830*/  UMOV UR8, UR5 ;  /* 0x0000000500087c82 */ /* 0x000fca0008000000 */
[----:B------:R-:W-:-:S04]  /*1840*/  UIADD3 UR4, UR4, 0x28100, URZ ;  /* 0x0002810004047890 */ /* 0x000fc8000fffe03f */
[----:B------:R-:W-:-:S04]  /*1850*/  USHF.R.U32.HI UR4, URZ, 0x4, UR4 ;  /* 0x000000043f047899 */ /* 0x000fc80008011604 */
[----:B------:R-:W-:-:S04]  /*1860*/  ULOP3.LUT UR4, UR4, 0x3fff, URZ, 0xc0, !UPT ;  /* 0x00003fff04047892 */ /* 0x000fc8000f8ec03f */
[----:B------:R-:W-:-:S04]  /*1870*/  ULOP3.LUT UR4, UR4, 0x10000, URZ, 0xfc, !UPT ;  /* 0x0001000004047892 */ /* 0x000fc8000f8efc3f */
[----:B------:R-:W-:-:S07]  /*1880*/  ULEA UR6, UR42, UR4, 0xb ;  /* 0x000000042a067291 */ /* 0x000fce000f8e583f */
[----:B------:R-:W-:Y:S02]  /*1890*/  UMOV UR10, UR6 ;  /* 0x00000006000a7c82 */ /* 0x000fe40008000000 */
[----:B------:R-:W-:Y:S01]  /*18a0*/  HGMMA.64x128x16.F32.BF16 R24, gdesc[UR8], RZ, !UPT, gsb0 ;  /* 0x01e00000081879f0 */ /* 0x000fe2000c0018ff */
[----:B------:R-:W-:Y:S02]  /*18b0*/  UIADD3 UR8, UR5, 0x2, URZ ;  /* 0x0000000205087890 */ /* 0x000fe4000fffe03f */
[----:B------:R-:W-:Y:S01]  /*18c0*/  UIADD3 UR10, UR6, 0x2, URZ ;  /* 0x00000002060a7890 */ /* 0x000fe2000fffe03f */
[----:B------:R-:W-:Y:S01]  /*18d0*/  UMOV UR9, 0x40000040 ;  /* 0x4000004000097882 */ /* 0x000fe20000000000 */
[----:B------:R-:W-:Y:S01]  /*18e0*/  UMOV UR11, 0x40000040 ;  /* 0x40000040000b7882 */ /* 0x000fe20000000000 */
[----:B------:R-:W-:Y:S02]  /*18f0*/  WARPGROUP.DEPBAR.LE gsb0, 0x0 ;  /* 0x00008000000079c5 */ /* 0x000fe40000010000 */
[----:B------:R-:W-:-:S06]  /*1900*/  WARPGROUP.ARRIVE ;  /* 0x00000000000079c5 */ /* 0x000fcc0000000000 */
[----:B------:R-:W-:Y:S01]  /*1910*/  HGMMA.64x128x16.F32.BF16 R24, gdesc[UR8], R24, gsb0 ;  /* 0x01e00000081879f0 */ /* 0x000fe20008001818 */
        /* <DEDUP_REMOVED lines=41> */
[----:B------:R-:W-:Y:S03]  /*1bb0*/  HGMMA.64x128x16.F32.BF16 R24, gdesc[UR8], R24, gsb0 ;  /* 0x01e00000081879f0 */ /* 0x000fe60008001818 */
[----:B------:R-:W-:Y:S02]  /*1bc0*/  WARPGROUP.DEPBAR.LE gsb0, 0x0 ;  /* 0x00008000000079c5 */ /* 0x000fe40000010000 */
[----:B------:R-:W-:Y:S05]  /*1bd0*/  @!P2 BRA `(.L_x_22) ;  /* 0x000000040098a947 */ /* 0x000fea0003800000 */
[----:B------:R-:W-:Y:S01]  /*1be0*/  UIADD3 UR5, UR42, 0x1, URZ ;  /* 0x000000012a057890 */ /* 0x000fe2000fffe03f */
[----:B01----:R-:W-:Y:S02]  /*1bf0*/  IMAD.U32 R0, RZ, RZ, UR44 ;  /* 0x0000002cff007e24 */ /* 0x003fe4000f8e00ff */
[----:B------:R-:W-:Y:S01]  /*1c00*/  IMAD.U32 R3, RZ, RZ, UR42 ;  /* 0x0000002aff037e24 */ /* 0x000fe2000f8e00ff */
[----:B------:R-:W-:-:S04]  /*1c10*/  UISETP.NE.AND UP0, UPT, UR5, 0x5, UPT ;  /* 0x000000050500788c */ /* 0x000fc8000bf05270 */
[----:B------:R-:W-:Y:S02]  /*1c20*/  USEL UR6, URZ, 0x1, UP0 ;  /* 0x000000013f067887 */ /* 0x000fe40008000000 */
[----:B------:R-:W-:Y:S02]  /*1c30*/  USEL UR5, UR5, URZ, UP0 ;  /* 0x0000003f05057287 */ /* 0x000fe40008000000 */
[----:B------:R-:W-:-:S06]  /*1c40*/  ULOP3.LUT UR6, UR40, UR6, URZ, 0x3c, !UPT ;  /* 0x0000000628067292 */ /* 0x000fcc000f8e3c3f */
[----:B------:R-:W-:-:S07]  /*1c50*/  IMAD.U32 R7, RZ, RZ, UR6 ;  /* 0x00000006ff077e24 */ /* 0x000fce000f8e00ff */
.L_x_29:
[----:B------:R-:W-:Y:S05]  /*1c60*/  @!P0 BRA `(.L_x_23) ;  /* 0x0000000000048947 */ /* 0x000fea0003800000 */
[----:B------:R-:W-:Y:S01]  /*1c70*/  BPT.TRAP 0x1 ;  /* 0x000000040000795c */ /* 0x000fe20000300000 */
.L_x_23:
[----:B------:R-:W0:Y:S01]  /*1c80*/  S2UR UR7, SR_CgaCtaId ;  /* 0x00000000000779c3 */ /* 0x000e220000008800 */
[----:B------:R-:W-:Y:S01]  /*1c90*/  UMOV UR6, 0x400 ;  /* 0x0000040000067882 */ /* 0x000fe20000000000 */
[----:B------:R-:W-:Y:S01]  /*1ca0*/  IMAD.U32 R5, RZ, RZ, UR5 ;  /* 0x00000005ff057e24 */ /* 0x000fe2000f8e00ff */
[----:B------:R-:W-:Y:S01]  /*1cb0*/  SHF.L.U32 R4, R7, 0x1f, RZ ;  /* 0x0000001f07047819 */ /* 0x000fe200000006ff */
[----:B0-----:R-:W-:-:S06]  /*1cc0*/  ULEA UR6, UR7, UR6, 0x18 ;  /* 0x0000000607067291 */ /* 0x001fcc000f8ec03f */
[----:B------:R-:W-:-:S04]  /*1cd0*/  IMAD.U32 R6, RZ, RZ, UR6 ;  /* 0x00000006ff067e24 */ /* 0x000fc8000f8e00ff */
[----:B------:R-:W-:-:S04]  /*1ce0*/  IMAD R5, R5, 0x8, R6 ;  /* 0x0000000805057824 */ /* 0x000fc800078e0206 */
[----:B------:R0:W1:Y:S01]  /*1cf0*/  SYNCS.PHASECHK.TRANS64.TRYWAIT P1, [R5+URZ], R4 ;  /* 0x00000004050075a7 */ /* 0x000062000802017f */
[----:B------:R-:W-:Y:S05]  /*1d00*/  @!P0 BRA `(.L_x_24) ;  /* 0x0000000000048947 */ /* 0x000fea0003800000 */
[----:B------:R-:W-:Y:S01]  /*1d10*/  BPT.TRAP 0x1 ;  /* 0x000000040000795c */ /* 0x000fe20000300000 */
.L_x_24:
[----:B-1----:R-:W-:Y:S05]  /*1d20*/  @P1 BRA `(.L_x_25) ;  /* 0x0000000000081947 */ /* 0x002fea0003800000 */
[----:B------:R-:W1:Y:S02]  /*1d30*/  SYNCS.PHASECHK.TRANS64.TRYWAIT P1, [R5+URZ], R4 ;  /* 0x00000004050075a7 */ /* 0x000e64000802017f */
[----:B-1----:R-:W-:Y:S05]  /*1d40*/  @!P1 BRA `(.L_x_26) ;  /* 0x0000006400649947 */ /* 0x002fea0003800000 */
.L_x_25:
[----:B------:R-:W-:Y:S01]  /*1d50*/  ULEA UR6, UR5, UR45, 0xb ;  /* 0x0000002d05067291 */ /* 0x000fe2000f8e583f */
[----:B------:R-:W-:Y:S01]  /*1d60*/  WARPGROUP.ARRIVE ;  /* 0x00000000000079c5 */ /* 0x000fe20000000000 */
[----:B------:R-:W-:Y:S01]  /*1d70*/  ULEA UR7, UR5, UR4, 0xb ;  /* 0x0000000405077291 */ /* 0x000fe2000f8e583f */
[----:B------:R-:W-:Y:S01]  /*1d80*/  UMOV UR9, 0x40000040 ;  /* 0x4000004000097882 */ /* 0x000fe20000000000 */
[----:B------:R-:W-:-:S03]  /*1d90*/  UMOV UR11, 0x40000040 ;  /* 0x40000040000b7882 */ /* 0x000fc60000000000 */
[----:B------:R-:W-:Y:S02]  /*1da0*/  UMOV UR8, UR6 ;  /* 0x0000000600087c82 */ /* 0x000fe40008000000 */
[----:B------:R-:W-:Y:S02]  /*1db0*/  UMOV UR10, UR7 ;  /* 0x00000007000a7c82 */ /* 0x000fe40008000000 */
[----:B------:R-:W-:Y:S01]  /*1dc0*/  HGMMA.64x128x16.F32.BF16 R24, gdesc[UR8], R24, gsb0 ;  /* 0x01e00000081879f0 */ /* 0x000fe20008001818 */
[----:B------:R-:W-:Y:S02]  /*1dd0*/  UIADD3 UR8, UR6, 0x2, URZ ;  /* 0x0000000206087890 */ /* 0x000fe4000fffe03f */
[----:B------:R-:W-:Y:S01]  /*1de0*/  UIADD3 UR10, UR7, 0x2, URZ ;  /* 0x00000002070a7890 */ /* 0x000fe2000fffe03f */
[----:B------:R-:W-:Y:S01]  /*1df0*/  UMOV UR9, 0x40000040 ;  /* 0x4000004000097882 */ /* 0x000fe20000000000 */
[----:B------:R-:W-:Y:S01]  /*1e00*/  UMOV UR11, 0x40000040 ;  /* 0x40000040000b7882 */ /* 0x000fe20000000000 */
[----:B------:R-:W-:-:S02]  /*1e10*/  WARPGROUP.DEPBAR.LE gsb0, 0x0 ;  /* 0x00008000000079c5 */ /* 0x000fc40000010000 */
        /* <DEDUP_REMOVED lines=46> */
[----:B------:R-:W-:Y:S01]  /*2100*/  BPT.TRAP 0x1 ;  /* 0x000000040000795c */ /* 0x000fe20000300000 */
.L_x_27:
[----:B------:R-:W-:-:S13]  /*2110*/  ISETP.NE.AND P1, PT, R22, RZ, PT ;  /* 0x000000ff1600720c */ /* 0x000fda0003f25270 */
[----:B01----:R-:W-:-:S04]  /*2120*/  @P1 IMAD R4, R3, 0x8, R6 ;  /* 0x0000000803041824 */ /* 0x003fc800078e0206 */
[----:B------:R-:W-:-:S05]  /*2130*/  @P1 VIADD R4, R4, 0x28 ;  /* 0x0000002804041836 */ /* 0x000fca0000000000 */
[----:B------:R-:W-:-:S04]  /*2140*/  @P1 PRMT R4, R19, 0x654, R4 ;  /* 0x0000065413041816 */ /* 0x000fc80000000004 */
[----:B------:R0:W-:Y:S01]  /*2150*/  @P1 SYNCS.ARRIVE.TRANS64.RED.A1T0 RZ, [R4+URZ], RZ ;  /* 0x000000ff04ff19a7 */ /* 0x0001e2000810043f */
[----:B------:R-:W-:-:S13]  /*2160*/  ISETP.GT.U32.AND P1, PT, R18, 0x1, PT ;  /* 0x000000011200780c */ /* 0x000fda0003f24070 */
[----:B0-----:R-:W-:Y:S05]  /*2170*/  @P1 BRA `(.L_x_28) ;  /* 0x0000000000041947 */ /* 0x001fea0003800000 */
[----:B------:R-:W-:Y:S01]  /*2180*/  BPT.TRAP 0x1 ;  /* 0x000000040000795c */ /* 0x000fe20000300000 */
.L_x_28:
[----:B------:R-:W-:Y:S01]  /*2190*/  UIADD3 UR5, UR5, 0x1, URZ ;  /* 0x0000000105057890 */ /* 0x000fe2000fffe03f */
[C---:B------:R-:W-:Y:S01]  /*21a0*/  ISETP.GT.AND P2, PT, R0.reuse, 0x1, PT ;  /* 0x000000010000780c */ /* 0x040fe20003f44270 */
[----:B------:R-:W-:Y:S02]  /*21b0*/  VIADD R3, R3, 0x1 ;  /* 0x0000000103037836 */ /* 0x000fe40000000000 */
[----:B------:R-:W-:Y:S01]  /*21c0*/  UISETP.NE.AND UP0, UPT, UR5, 0x5, UPT ;  /* 0x000000050500788c */ /* 0x000fe2000bf05270 */
[----:B------:R-:W-:Y:S02]  /*21d0*/  VIADD R0, R0, 0xffffffff ;  /* 0xffffffff00007836 */ /* 0x000fe40000000000 */
[C---:B------:R-:W-:Y:S01]  /*21e0*/  ISETP.NE.AND P1, PT, R3.reuse, 0x5, PT ;  /* 0x000000050300780c */ /* 0x040fe20003f25270 */
[----:B------:R-:W-:Y:S02]  /*21f0*/  USEL UR6, URZ, 0x1, UP0 ;  /* 0x000000013f067887 */ /* 0x000fe40008000000 */
[----:B------:R-:W-:Y:S01]  /*2200*/  USEL UR5, UR5, URZ, UP0 ;  /* 0x0000003f05057287 */ /* 0x000fe20008000000 */
[----:B------:R-:W-:-:S03]  /*2210*/  SEL R3, R3, RZ, P1 ;  /* 0x000000ff03037207 */ /* 0x000fc60000800000 */
[----:B------:R-:W-:Y:S01]  /*2220*/  LOP3.LUT R7, R7, UR6, RZ, 0x3c, !PT ;  /* 0x0000000607077c12 */ /* 0x000fe2000f8e3cff */
[----:B------:R-:W-:Y:S07]  /*2230*/  @P2 BRA `(.L_x_29) ;  /* 0xfffffff800882947 */ /* 0x000fee000383ffff */
.L_x_22:
[----:B01----:R-:W0:Y:S02]  /*2240*/  LDC R0, c[0x0][0x28c] ;  /* 0x0000a300ff007b82 */ /* 0x003e240000000800 */
[----:B0-----:R-:W-:-:S13]  /*2250*/  ISETP.GE.AND P1, PT, R0, 0x1, PT ;  /* 0x000000010000780c */ /* 0x001fda0003f26270 */
[----:B------:R-:W-:Y:S05]  /*2260*/  @!P1 BRA `(.L_x_30) ;  /* 0x0000000000449947 */ /* 0x000fea0003800000 */
[----:B------:R-:W-:Y:S05]  /*2270*/  @!P0 BRA `(.L_x_31) ;  /* 0x0000000000048947 */ /* 0x000fea0003800000 */
[----:B------:R-:W-:Y:S01]  /*2280*/  BPT.TRAP 0x1 ;  /* 0x000000040000795c */ /* 0x000fe20000300000 */
.L_x_31:
[----:B------:R-:W-:-:S13]  /*2290*/  ISETP.NE.AND P0, PT, R22, RZ, PT ;  /* 0x000000ff1600720c */ /* 0x000fda0003f05270 */
[----:B------:R-:W-:-:S05]  /*22a0*/  VOTEU.ANY UP0, P0 ;  /* 0x00000000003f7886 */ /* 0x000fca0000000100 */
[----:B------:R-:W-:-:S06]  /*22b0*/  @UP0 UIADD3 UR4, UR44, UR42, URZ ;  /* 0x0000002a2c040290 */ /* 0x000fcc000fffe03f */
[----:B------:R-:W-:Y:S02]  /*22c0*/  IMAD.U32 R4, RZ, RZ, UR4 ;  /* 0x00000004ff047e24 */ /* 0x000fe4000f8e00ff */
[----:B------:R-:W-:Y:S02]  /*22d0*/  IMAD.U32 R3, RZ, RZ, UR4 ;  /* 0x00000004ff037e24 */ /* 0x000fe4000f8e00ff */
[----:B------:R-:W-:-:S05]  /*22e0*/  @P0 IMAD.WIDE.U32 R4, R4, -0x33333333, RZ ;  /* 0xcccccccd04040825 */ /* 0x000fca00078e00ff */
[----:B------:R-:W-:-:S05]  /*22f0*/  @P0 SHF.R.U32.HI R0, RZ, 0x2, R5 ;  /* 0x00000002ff000819 */ /* 0x000fca0000011605 */
[----:B------:R-:W-:-:S04]  /*2300*/  @P0 IMAD R0, R0, -0x5, R3 ;  /* 0xfffffffb00000824 */ /* 0x000fc800078e0203 */
[----:B------:R-:W-:-:S04]  /*2310*/  @P0 IMAD R0, R0, 0x8, R6 ;  /* 0x0000000800000824 */ /* 0x000fc800078e0206 */
[----:B------:R-:W-:-:S05]  /*2320*/  @P0 VIADD R0, R0, 0x28 ;  /* 0x0000002800000836 */ /* 0x000fca0000000000 */
[----:B------:R-:W-:-:S04]  /*2330*/  @P0 PRMT R0, R19, 0x654, R0 ;  /* 0x0000065413000816 */ /* 0x000fc80000000000 */
[----:B------:R0:W-:Y:S01]  /*2340*/  @P0 SYNCS.ARRIVE.TRANS64.RED.A1T0 RZ, [R0+URZ], RZ ;  /* 0x000000ff00ff09a7 */ /* 0x0001e2000810043f */
[----:B------:R-:W-:-:S13]  /*2350*/  ISETP.GT.U32.AND P0, PT, R18, 0x1, PT ;  /* 0x000000011200780c */ /* 0x000fda0003f04070 */
[----:B0-----:R-:W-:Y:S05]  /*2360*/  @P0 BRA `(.L_x_30) ;  /* 0x0000000000040947 */ /* 0x001fea0003800000 */
[----:B------:R-:W-:Y:S01]  /*2370*/  BPT.TRAP 0x1 ;  /* 0x000000040000795c */ /* 0x000fe20000300000 */
.L_x_30:
[----:B------:R-:W-:Y:S01]  /*2380*/  IMAD.SHL.U32 R100, R100, 0x80, RZ ;  /* 0x0000008064647824 */ /* 0x000fe200078e00ff */
[----:B------:R-:W-:Y:S01]  /*2390*/  UIADD3 UR42, UR43, UR42, URZ ;  /* 0x0000002a2b2a7290 */ /* 0x000fe2000fffe03f */
[----:B------:R-:W-:Y:S01]  /*23a0*/  SHF.R.S32.HI R11, RZ, 0x1f, R101 ;  /* 0x0000001fff0b7819 */ /* 0x000fe20000011465 */
[----:B------:R-:W-:Y:S01]  /*23b0*/  UISETP.GE.U32.AND UP1, UPT, UR43, 0x5, UPT ;  /* 0x000000052b00788c */ /* 0x000fe2000bf26070 */
[----:B------:R-:W-:Y:S01]  /*23c0*/  IMAD.SHL.U32 R6, R103, 0x80, RZ ;  /* 0x0000008067067824 */ /* 0x000fe200078e00ff */
[----:B------:R-:W-:Y:S01]  /*23d0*/  ULDC UR7, c[0x0][0x288] ;  /* 0x0000a20000077ab9 */ /* 0x000fe20000000800 */
[C---:B------:R-:W-:Y:S01]  /*23e0*/  LOP3.LUT R8, R100.reuse, 0x6, R95, 0xf8, !PT ;  /* 0x0000000664087812 */ /* 0x040fe200078ef85f */
[----:B------:R-:W-:Y:S01]  /*23f0*/  UISETP.GT.U32.AND UP0, UPT, UR42, 0x4, UPT ;  /* 0x000000042a00788c */ /* 0x000fe2000bf04070 */
[----:B------:R-:W-:Y:S01]  /*2400*/  ISETP.GE.AND P0, PT, R100, UR7, PT ;  /* 0x0000000764007c0c */ /* 0x000fe2000bf06270 */
[----:B------:R-:W-:Y:S01]  /*2410*/  ULDC.64 UR4, c[0x0][0x5d0] ;  /* 0x0001740000047ab9 */ /* 0x000fe20000000a00 */
[--C-:B------:R-:W-:Y:S01]  /*2420*/  SHF.R.S32.HI R9, RZ, 0x1f, R8.reuse ;  /* 0x0000001fff097819 */ /* 0x100fe20000011408 */
[----:B------:R-:W-:Y:S01]  /*2430*/  ULDC UR10, c[0x0][0x284] ;  /* 0x0000a100000a7ab9 */ /* 0x000fe20000000800 */
[----:B------:R-:W-:Y:S01]  /*2440*/  IMAD R0, R11, UR4, RZ ;  /* 0x000000040b007c24 */ /* 0x000fe2000f8e02ff */
[----:B------:R-:W-:Y:S01]  /*2450*/  UISETP.LT.U32.AND UP0, UPT, UR43, 0x5, UP0 ;  /* 0x000000052b00788c */ /* 0x000fe20008701070 */
[----:B------:R-:W-:Y:S01]  /*2460*/  ISETP.GE.OR P0, PT, R6, UR10, P0 ;  /* 0x0000000a06007c0c */ /* 0x000fe20008706670 */
[----:B------:R-:W-:Y:S01]  /*2470*/  IMAD.WIDE.U32 R4, R101, UR4, R8 ;  /* 0x0000000465047c25 */ /* 0x000fe2000f8e0008 */
[----:B------:R-:W-:Y:S01]  /*2480*/  ULDC.64 UR8, c[0x0][0x5c8] ;  /* 0x0001720000087ab9 */ /* 0x000fe20000000a00 */
[----:B------:R-:W-:-:S02]  /*2490*/  USEL UR6, URZ, 0x1, !UP0 ;  /* 0x000000013f067887 */ /* 0x000fc4000c000000 */
[----:B------:R-:W-:Y:S01]  /*24a0*/  IMAD R3, R101, UR5, R0 ;  /* 0x0000000565037c24 */ /* 0x000fe2000f8e0200 */
[----:B------:R-:W-:Y:S01]  /*24b0*/  @UP1 UIMAD.WIDE.U32 UR4, UR42, -0x33333333, URZ ;  /* 0xcccccccd2a0418a5 */ /* 0x000fe2000f8e003f */
[----:B------:R-:W-:Y:S01]  /*24c0*/  IMAD.WIDE R104, R103, 0x80, R88 ;  /* 0x0000008067687825 */ /* 0x000fe200078e0258 */
[----:B------:R-:W-:Y:S02]  /*24d0*/  ULOP3.LUT UR40, UR40, UR6, URZ, 0x3c, !UPT ;  /* 0x0000000628287292 */ /* 0x000fe4000f8e3c3f */
[----:B------:R-:W-:Y:S01]  /*24e0*/  @UP1 USHF.R.U32.HI UR4, URZ, 0x2, UR5 ;  /* 0x000000023f041899 */ /* 0x000fe20008011605 */
[----:B------:R-:W-:Y:S02]  /*24f0*/  IMAD.IADD R5, R5, 0x1, R3 ;  /* 0x0000000105057824 */ /* 0x000fe400078e0203 */
[----:B------:R-:W-:Y:S01]  /*2500*/  IMAD R3, R105, UR8, RZ ;  /* 0x0000000869037c24 */ /* 0x000fe2000f8e02ff */
[----:B------:R-:W-:Y:S01]  /*2510*/  @UP1 ULOP3.LUT UR40, UR40, 0x1, UR4, 0x78, !UPT ;  /* 0x0000000128281892 */ /* 0x000fe2000f8e7804 */
[----:B------:R-:W-:-:S04]  /*2520*/  IMAD.WIDE.U32 R106, R104, UR8, R4 ;  /* 0x00000008686a7c25 */ /* 0x000fc8000f8e0004 */
[----:B------:R-:W-:Y:S02]  /*2530*/  IMAD R7, R104, UR9, R3 ;  /* 0x0000000968077c24 */ /* 0x000fe4000f8e0203 */
[----:B------:R-:W-:Y:S01]  /*2540*/  IMAD.MOV.U32 R0, RZ, RZ, -0x1 ;  /* 0xffffffffff007424 */ /* 0x000fe200078e00ff */
[----:B------:R-:W-:Y:S06]  /*2550*/  @P0 BRA `(.L_x_32) ;  /* 0x00000040001c0947 */ /* 0x000fec0003800000 */
[----:B-----5:R-:W-:Y:S01]  /*2560*/  FSETP.NEU.AND P0, PT, R90, RZ, PT ;  /* 0x000000ff5a00720b */ /* 0x020fe20003f0d000 */
[----:B------:R-:W-:Y:S01]  /*2570*/  IMAD.IADD R4, R94, 0x1, -R100 ;  /* 0x000000015e047824 */ /* 0x000fe200078e0a64 */
[----:B------:R-:W-:Y:S01]  /*2580*/  BSSY B0, `(.L_x_32) ;  /* 0x0000404000007945 */ /* 0x000fe20003800000 */
[----:B------:R-:W-:Y:S02]  /*2590*/  IMAD.IADD R3, R99, 0x1, -R6 ;  /* 0x0000000163037824 */ /* 0x000fe400078e0a06 */
[----:B------:R-:W-:Y:S01]  /*25a0*/  IMAD.IADD R103, R107, 0x1, R7 ;  /* 0x000000016b677824 */ /* 0x000fe200078e0207 */
[----:B------:R-:W-:-:S04]  /*25b0*/  ISETP.GT.AND P2, PT, R4, RZ, PT ;  /* 0x000000ff0400720c */ /* 0x000fc80003f44270 */
[----:B------:R-:W-:-:S03]  /*25c0*/  ISETP.GT.AND P1, PT, R3, RZ, P2 ;  /* 0x000000ff0300720c */ /* 0x000fc60001724270 */
[----:B------:R-:W-:Y:S10]  /*25d0*/  @!P0 BRA `(.L_x_33) ;  /* 0x0000002c00288947 */ /* 0x000ff40003800000 */
[----:B------:R-:W0:Y:S01]  /*25e0*/  LDC.64 R110, c[0x0][0x5b8] ;  /* 0x00016e00ff6e7b82 */ /* 0x000e220000000a00 */
[----:B------:R-:W-:-:S07]  /*25f0*/  ULDC.64 UR4, c[0x0][0x5c0] ;  /* 0x0001700000047ab9 */ /* 0x000fce0000000a00 */
[----:B------:R-:W1:Y:S08]  /*2600*/  LDC.64 R112, c[0x0][0x5b0] ;  /* 0x00016c00ff707b82 */ /* 0x000e700000000a00 */
[----:B------:R-:W2:Y:S01]  /*2610*/  LDC.64 R114, c[0x0][0x5a8] ;  /* 0x00016a00ff727b82 */ /* 0x000ea20000000a00 */
[-C--:B0-----:R-:W-:Y:S02]  /*2620*/  IMAD R6, R11, R110.reuse, RZ ;  /* 0x0000006e0b067224 */ /* 0x081fe400078e02ff */
[----:B------:R-:W-:-:S04]  /*2630*/  IMAD.WIDE.U32 R108, R101, R110, R8 ;  /* 0x0000006e656c7225 */ /* 0x000fc800078e0008 */
[----:B------:R-:W-:Y:S02]  /*2640*/  IMAD R107, R101, R111, R6 ;  /* 0x0000006f656b7224 */ /* 0x000fe400078e0206 */
[-C--:B-1----:R-:W-:Y:S02]  /*2650*/  IMAD R5, R105, R112.reuse, RZ ;  /* 0x0000007069057224 */ /* 0x082fe400078e02ff */
[----:B------:R-:W-:Y:S02]  /*2660*/  IMAD.IADD R13, R109, 0x1, R107 ;  /* 0x000000016d0d7824 */ /* 0x000fe400078e026b */
[----:B------:R-:W-:Y:S02]  /*2670*/  IMAD.MOV.U32 R12, RZ, RZ, R108 ;  /* 0x000000ffff0c7224 */ /* 0x000fe400078e006c */
[C---:B------:R-:W-:Y:S02]  /*2680*/  IMAD R111, R104.reuse, R113, R5 ;  /* 0x00000071686f7224 */ /* 0x040fe400078e0205 */
[----:B------:R-:W-:-:S04]  /*2690*/  IMAD.WIDE.U32 R6, R104, R112, R12 ;  /* 0x0000007068067225 */ /* 0x000fc800078e000c */
[----:B------:R-:W-:Y:S01]  /*26a0*/  IMAD.IADD R5, R7, 0x1, R111 ;  /* 0x0000000107057824 */ /* 0x000fe200078e026f */
[----:B--2---:R-:W-:-:S04]  /*26b0*/  LEA R14, P0, R6, R114, 0x1 ;  /* 0x00000072060e7211 */ /* 0x004fc800078008ff */
[----:B------:R-:W-:-:S05]  /*26c0*/  LEA.HI.X R15, R6, R115, R5, 0x1, P0 ;  /* 0x00000073060f7211 */ /* 0x000fca00000f0c05 */
[----:B------:R0:W2:Y:S01]  /*26d0*/  @P1 LDG.E.LTC128B.U16 R5, desc[UR36][R14.64] ;  /* 0x000000240e051981 */ /* 0x0000a2000c1e1520 */
[----:B------:R-:W-:Y:S01]  /*26e0*/  LEA R10, P0, R106, UR4, 0x1 ;  /* 0x000000046a0a7c11 */ /* 0x000fe2000f8008ff */
[----:B------:R-:W-:Y:S01]  /*26f0*/  IMAD.WIDE.U32 R6, R104, R112, R8 ;  /* 0x0000007068067225 */ /* 0x000fe200078e0008 */
[----:B------:R-:W-:Y:S03]  /*2700*/  BSSY B1, `(.L_x_34) ;  /* 0x0000012000017945 */ /* 0x000fe60003800000 */
[----:B------:R-:W-:Y:S02]  /*2710*/  IMAD.IADD R7, R111, 0x1, R7 ;  /* 0x000000016f077824 */ /* 0x000fe400078e0207 */
[----:B------:R-:W-:Y:S01]  /*2720*/  IMAD.WIDE.U32 R20, R101, R110, R6 ;  /* 0x0000006e65147225 */ /* 0x000fe200078e0006 */
[----:B0-----:R-:W-:-:S03]  /*2730*/  SHF.L.U64.HI R15, R112, 0x3, R113 ;  /* 0x00000003700f7819 */ /* 0x001fc60000010271 */
[----:B------:R-:W-:Y:S01]  /*2740*/  IMAD.IADD R7, R107, 0x1, R21 ;  /* 0x000000016b077824 */ /* 0x000fe200078e0215 */
[----:B------:R-:W-:Y:S01]  /*2750*/  LEA R6, P4, R20, R114, 0x1 ;  /* 0x0000007214067211 */ /* 0x000fe200078808ff */
[----:B------:R-:W-:-:S03]  /*2760*/  IMAD.SHL.U32 R14, R112, 0x8, RZ ;  /* 0x00000008700e7824 */ /* 0x000fc600078e00ff */
[----:B------:R-:W-:Y:S01]  /*2770*/  LEA.HI.X R7, R20, R115, R7, 0x1, P4 ;  /* 0x0000007314077211 */ /* 0x000fe200020f0c07 */
[----:B--2---:R-:W-:-:S04]  /*2780*/  IMAD.U32 R11, R5, 0x10000, RZ ;  /* 0x00010000050b7824 */ /* 0x004fc800078e00ff */
[----:B------:R-:W-:-:S04]  /*2790*/  FMUL R11, R11, R90 ;  /* 0x0000005a0b0b7220 */ /* 0x000fc80000400000 */
[----:B------:R-:W-:Y:S01]  /*27a0*/  FFMA R24, R24, R23, R11 ;  /* 0x0000001718187223 */ /* 0x000fe2000000000b */
[----:B------:R-:W-:Y:S02]  /*27b0*/  LEA.HI.X R11, R106, UR5, R103, 0x1, P0 ;  /* 0x000000056a0b7c11 */ /* 0x000fe400080f0c67 */
[----:B------:R-:W-:Y:S02]  /*27c0*/  ISETP.GT.AND P0, PT, R4, 0x1, PT ;  /* 0x000000010400780c */ /* 0x000fe40003f04270 */
[----:B------:R-:W-:Y:S02]  /*27d0*/  F2FP.BF16.F32.PACK_AB R24, RZ, R24 ;  /* 0x00000018ff18723e */ /* 0x000fe400000010ff */
[----:B------:R-:W-:-:S03]  /*27e0*/  ISETP.GT.AND P3, PT, R3, RZ, P0 ;  /* 0x000000ff0300720c */ /* 0x000fc60000764270 */
[----:B------:R0:W-:Y:S10]  /*27f0*/  @P1 STG.E.U16 desc[UR36][R10.64], R24 ;  /* 0x000000180a001986 */ /* 0x0001f4000c101524 */
[----:B------:R-:W-:Y:S05]  /*2800*/  @!P3 BRA `(.L_x_35) ;  /* 0x000000000004b947 */ /* 0x000fea0003800000 */
[----:B------:R1:W5:Y:S02]  /*2810*/  LDG.E.LTC128B.U16 R5, desc[UR36][R6.64+0x2] ;  /* 0x0000022406057981 */ /* 0x000364000c1e1520 */
.L_x_35:
[----:B------:R-:W-:Y:S05]  /*2820*/  BSYNC B1 ;  /* 0x0000000000017941 */ /* 0x000fea0003800000 */
.L_x_34:
[----:B-----5:R-:W-:Y:S01]  /*2830*/  IMAD.U32 R103, R5, 0x10000, RZ ;  /* 0x0001000005677824 */ /* 0x020fe200078e00ff */
[----:B------:R-:W-:Y:S01]  /*2840*/  ISETP.GT.AND P2, PT, R3, 0x8, P2 ;  /* 0x000000080300780c */ /* 0x000fe20001744270 */
[----:B------:R-:W-:Y:S01]  /*2850*/  IMAD.WIDE.U32 R20, R104, R112, R14 ;  /* 0x0000007068147225 */ /* 0x000fe200078e000e */
[----:B0-----:R-:W-:-:S03]  /*2860*/  PRMT R24, R5, 0x7610, R24 ;  /* 0x0000761005187816 */ /* 0x001fc60000000018 */
[----:B------:R-:W-:Y:S01]  /*2870*/  FMUL R12, R103, R90 ;  /* 0x0000005a670c7220 */ /* 0x000fe20000400000 */
[----:B------:R-:W-:Y:S01]  /*2880*/  IMAD.IADD R111, R111, 0x1, R21 ;  /* 0x000000016f6f7824 */ /* 0x000fe200078e0215 */
[----:B------:R-:W-:Y:S02]  /*2890*/  IADD3 R108, P1, R108, R20, RZ ;  /* 0x000000146c6c7210 */ /* 0x000fe40007f3e0ff */
[----:B------:R-:W-:-:S03]  /*28a0*/  FFMA R12, R25, R23, R12 ;  /* 0x00000017190c7223 */ /* 0x000fc6000000000c */
[----:B------:R-:W-:Y:S02]  /*28b0*/  IMAD.X R13, R111, 0x1, R13, P1 ;  /* 0x000000016f0d7824 */ /* 0x000fe400008e060d */
[----:B------:R-:W-:Y:S02]  /*28c0*/  F2FP.BF16.F32.PACK_AB R12, RZ, R12 ;  /* 0x0000000cff0c723e */ /* 0x000fe400000010ff */
[----:B------:R-:W-:Y:S02]  /*28d0*/  LEA R14, P1, R108, R114, 0x1 ;  /* 0x000000726c0e7211 */ /* 0x000fe400078208ff */
[----:B------:R-:W-:Y:S02]  /*28e0*/  PRMT R21, R12, 0x7610, R21 ;  /* 0x000076100c157816 */ /* 0x000fe40000000015 */
[----:B------:R-:W-:-:S03]  /*28f0*/  LEA.HI.X R15, R108, R115, R13, 0x1, P1 ;  /* 0x000000736c0f7211 */ /* 0x000fc600008f0c0d */
[----:B------:R0:W-:Y:S04]  /*2900*/  @P3 STG.E.U16 desc[UR36][R10.64+0x2], R21 ;  /* 0x000002150a003986 */ /* 0x0001e8000c101524 */
[----:B------:R-:W2:Y:S01]  /*2910*/  @P2 LDG.E.LTC128B.U16 R24, desc[UR36][R14.64] ;  /* 0x000000240e182981 */ /* 0x000ea2000c1e1520 */
[----:B------:R-:W-:Y:S01]  /*2920*/  IADD3 R20, P1, R8, R20, RZ ;  /* 0x0000001408147210 */ /* 0x000fe20007f3e0ff */
[----:B------:R-:W-:Y:S01]  /*2930*/  BSSY B1, `(.L_x_36) ;  /* 0x0000011000017945 */ /* 0x000fe20003800000 */
[----:B------:R-:W-:Y:S02]  /*2940*/  SHF.L.U64.HI R13, R91, 0x1, R92 ;  /* 0x000000015b0d7819 */ /* 0x000fe4000001025c */
[----:B------:R-:W-:Y:S01]  /*2950*/  ISETP.GT.AND P0, PT, R3, 0x8, P0 ;  /* 0x000000080300780c */ /* 0x000fe20000704270 */
[----:B0-----:R-:W-:Y:S01]  /*2960*/  IMAD.X R21, R9, 0x1, R111, P1 ;  /* 0x0000000109157824 */ /* 0x001fe200008e066f */
[----:B------:R-:W-:Y:S01]  /*2970*/  LEA R12, P1, R91, R10, 0x1 ;  /* 0x0000000a5b0c7211 */ /* 0x000fe200078208ff */
[----:B------:R-:W-:-:S04]  /*2980*/  IMAD.WIDE.U32 R20, R101, R110, R20 ;  /* 0x0000006e65147225 */ /* 0x000fc800078e0014 */
[----:B------:R-:W-:Y:S01]  /*2990*/  IMAD.X R13, R13, 0x1, R11, P1 ;  /* 0x000000010d0d7824 */ /* 0x000fe200008e060b */
[----:B------:R-:W-:Y:S01]  /*29a0*/  LEA R8, P3, R20, R114, 0x1 ;  /* 0x0000007214087211 */ /* 0x000fe200078608ff */
[----:B------:R-:W-:-:S05]  /*29b0*/  IMAD.IADD R9, R107, 0x1, R21 ;  /* 0x000000016b097824 */ /* 0x000fca00078e0215 */
[----:B------:R-:W-:Y:S01]  /*29c0*/  LEA.HI.X R9, R20, R115, R9, 0x1, P3 ;  /* 0x0000007314097211 */ /* 0x000fe200018f0c09 */
[----:B--2---:R-:W-:-:S04]  /*29d0*/  IMAD.U32 R5, R24, 0x10000, RZ ;  /* 0x0001000018057824 */ /* 0x004fc800078e00ff */
[----:B------:R-:W-:-:S04]  /*29e0*/  FMUL R5, R5, R90 ;  /* 0x0000005a05057220 */ /* 0x000fc80000400000 */
[----:B------:R-:W-:-:S05]  /*29f0*/  FFMA R5, R26, R23, R5 ;  /* 0x000000171a057223 */ /* 0x000fca0000000005 */
[----:B------:R-:W-:-:S05]  /*2a00*/  F2FP.BF16.F32.PACK_AB R5, RZ, R5 ;  /* 0x00000005ff05723e */ /* 0x000fca00000010ff */
[----:B------:R0:W-:Y:S01]  /*2a10*/  @P2 STG.E.U16 desc[UR36][R12.64], R5 ;  /* 0x000000050c002986 */ /* 0x0001e2000c101524 */
[----:B------:R-:W-:Y:S05]  /*2a20*/  @!P0 BRA `(.L_x_37) ;  /* 0x0000000000048947 */ /* 0x000fea0003800000 */
[----:B------:R2:W5:Y:S02]  /*2a30*/  LDG.E.LTC128B.U16 R24, desc[UR36][R8.64+0x2] ;  /* 0x0000022408187981 */ /* 0x000564000c1e1520 */
.L_x_37:
[----:B------:R-:W-:Y:S05]  /*2a40*/  BSYNC B1 ;  /* 0x0000000000017941 */ /* 0x000fea0003800000 */
.L_x_36:
[----:B0----5:R-:W-:Y:S01]  /*2a50*/  IMAD.U32 R5, R24, 0x10000, RZ ;  /* 0x0001000018057824 */ /* 0x021fe200078e00ff */
[----:B------:R-:W-:Y:S01]  /*2a60*/  ISETP.GT.AND P1, PT, R4, 0x8, PT ;  /* 0x000000080400780c */ /* 0x000fe20003f24270 */
[----:B------:R-:W-:Y:S02]  /*2a70*/  BSSY B1, `(.L_x_38) ;  /* 0x0000008000017945 */ /* 0x000fe40003800000 */
[----:B------:R-:W-:Y:S01]  /*2a80*/  FMUL R14, R5, R90 ;  /* 0x0000005a050e7220 */ /* 0x000fe20000400000 */
[----:B------:R-:W-:-:S03]  /*2a90*/  ISETP.GT.AND P2, PT, R3, RZ, P1 ;  /* 0x000000ff0300720c */ /* 0x000fc60000f44270 */
[----:B------:R-:W-:-:S05]  /*2aa0*/  FFMA R14, R27, R23, R14 ;  /* 0x000000171b0e7223 */ /* 0x000fca000000000e */
[----:B------:R-:W-:-:S05]  /*2ab0*/  F2FP.BF16.F32.PACK_AB R14, RZ, R14 ;  /* 0x0000000eff0e723e */ /* 0x000fca00000010ff */
[----:B------:R0:W-:Y:S01]  /*2ac0*/  @P0 STG.E.U16 desc[UR36][R12.64+0x2], R14 ;  /* 0x0000020e0c000986 */ /* 0x0001e2000c101524 */
[----:B------:R-:W-:Y:S05]  /*2ad0*/  @!P2 BRA `(.L_x_39) ;  /* 0x000000000004a947 */ /* 0x000fea0003800000 */
[----:B------:R3:W5:Y:S02]  /*2ae0*/  LDG.E.LTC128B.U16 R24, desc[UR36][R6.64+0x10] ;  /* 0x0000102406187981 */ /* 0x000764000c1e1520 */
.L_x_39:
[----:B------:R-:W-:Y:S05]  /*2af0*/  BSYNC B1 ;  /* 0x0000000000017941 */ /* 0x000fea0003800000 */
.L_x_38:
[----:B-----5:R-:W-:Y:S01]  /*2b00*/  IMAD.U32 R5, R24, 0x10000, RZ ;  /* 0x0001000018057824 */ /* 0x020fe200078e00ff */
        /* <DEDUP_REMOVED lines=9> */
.L_x_41:
[----:B------:R-:W-:Y:S05]  /*2ba0*/  BSYNC B1 ;  /* 0x0000000000017941 */ /* 0x000fea0003800000 */
.L_x_40:
[----:B----45:R-:W-:Y:S01]  /*2bb0*/  IMAD.U32 R5, R24, 0x10000, RZ ;  /* 0x0001000018057824 */ /* 0x030fe200078e00ff */
[----:B------:R-:W-:Y:S01]  /*2bc0*/  ISETP.GT.AND P1, PT, R3, 0x8, P1 ;  /* 0x000000080300780c */ /* 0x000fe20000f24270 */
[----:B------:R-:W-:Y:S02]  /*2bd0*/  BSSY B1, `(.L_x_42) ;  /* 0x0000007000017945 */ /* 0x000fe40003800000 */
[----:B0-----:R-:W-:-:S04]  /*2be0*/  FMUL R14, R5, R90 ;  /* 0x0000005a050e7220 */ /* 0x001fc80000400000 */
[----:B------:R-:W-:-:S05]  /*2bf0*/  FFMA R14, R29, R23, R14 ;  /* 0x000000171d0e7223 */ /* 0x000fca000000000e */
[----:B------:R-:W-:-:S05]  /*2c00*/  F2FP.BF16.F32.PACK_AB R14, RZ, R14 ;  /* 0x0000000eff0e723e */ /* 0x000fca00000010ff */
[----:B------:R0:W-:Y:S01]  /*2c10*/  @P3 STG.E.U16 desc[UR36][R10.64+0x12], R14 ;  /* 0x0000120e0a003986 */ /* 0x0001e2000c101524 */
[----:B------:R-:W-:Y:S05]  /*2c20*/  @!P1 BRA `(.L_x_43) ;  /* 0x0000000000049947 */ /* 0x000fea0003800000 */
[----:B------:R4:W5:Y:S02]  /*2c30*/  LDG.E.LTC128B.U16 R24, desc[UR36][R8.64+0x10] ;  /* 0x0000102408187981 */ /* 0x000964000c1e1520 */
.L_x_43:
[----:B------:R-:W-:Y:S05]  /*2c40*/  BSYNC B1 ;  /* 0x0000000000017941 */ /* 0x000fea0003800000 */
.L_x_42:
[----:B-----5:R-:W-:Y:S01]  /*2c50*/  IMAD.U32 R5, R24, 0x10000, RZ ;  /* 0x0001000018057824 */ /* 0x020fe200078e00ff */
[----:B------:R-:W-:Y:S01]  /*2c60*/  ISETP.GT.AND P0, PT, R3, 0x8, P0 ;  /* 0x000000080300780c */ /* 0x000fe20000704270 */
[----:B------:R-:W-:Y:S02]  /*2c70*/  BSSY B1, `(.L_x_44) ;  /* 0x0000007000017945 */ /* 0x000fe40003800000 */
[----:B------:R-:W-:-:S04]  /*2c80*/  FMUL R5, R5, R90 ;  /* 0x0000005a05057220 */ /* 0x000fc80000400000 */
[----:B------:R-:W-:-:S05]  /*2c90*/  FFMA R5, R30, R23, R5 ;  /* 0x000000171e057223 */ /* 0x000fca0000000005 */
[----:B------:R-:W-:-:S05]  /*2ca0*/  F2FP.BF16.F32.PACK_AB R5, RZ, R5 ;  /* 0x00000005ff05723e */ /* 0x000fca00000010ff */
[----:B------:R0:W-:Y:S01]  /*2cb0*/  @P1 STG.E.U16 desc[UR36][R12.64+0x10], R5 ;  /* 0x000010050c001986 */ /* 0x0001e2000c101524 */
[----:B------:R-:W-:Y:S05]  /*2cc0*/  @!P0 BRA `(.L_x_45) ;  /* 0x0000000000048947 */ /* 0x000fea0003800000 */
[----:B------:R0:W5:Y:S02]  /*2cd0*/  LDG.E.LTC128B.U16 R24, desc[UR36][R8.64+0x12] ;  /* 0x0000122408187981 */ /* 0x000164000c1e1520 */
.L_x_45:
[----:B------:R-:W-:Y:S05]  /*2ce0*/  BSYNC B1 ;  /* 0x0000000000017941 */ /* 0x000fea0003800000 */
.L_x_44:
        /* <DEDUP_REMOVED lines=10> */
.L_x_47:
[----:B------:R-:W-:Y:S05]  /*2d90*/  BSYNC B1 ;  /* 0x0000000000017941 */ /* 0x000fea0003800000 */
.L_x_46:
        /* <DEDUP_REMOVED lines=10> */
.L_x_49:
[----:B------:R-:W-:Y:S05]  /*2e40*/  BSYNC B1 ;  /* 0x0000000000017941 */ /* 0x000fea0003800000 */
.L_x_48:
[----:B0----5:R-:W-:Y:S01]  /*2e50*/  IMAD.U32 R5, R24, 0x10000, RZ ;  /* 0x0001000018057824 */ /* 0x021fe200078e00ff */
        /* <DEDUP_REMOVED lines=8> */
.L_x_51:
[----:B------:R-:W-:Y:S05]  /*2ee0*/  BSYNC B1 ;  /* 0x0000000000017941 */ /* 0x000fea0003800000 */
.L_x_50:
        /* <DEDUP_REMOVED lines=9> */
.L_x_53:
[----:B------:R-:W-:Y:S05]  /*2f80*/  BSYNC B1 ;  /* 0x0000000000017941 */ /* 0x000fea0003800000 */
.L_x_52:
        /* <DEDUP_REMOVED lines=10> */
.L_x_55:
[----:B------:R-:W-:Y:S05]  /*3030*/  BSYNC B1 ;  /* 0x0000000000017941 */ /* 0x000fea0003800000 */
.L_x_54:
        /* <DEDUP_REMOVED lines=10> */
.L_x_57:
[----:B------:R-:W-:Y:S05]  /*30e0*/  BSYNC B1 ;  /* 0x0000000000017941 */ /* 0x000fea0003800000 */
.L_x_56:
        /* <DEDUP_REMOVED lines=9> */
.L_x_59:
[----:B------:R-:W-:Y:S05]  /*3180*/  BSYNC B1 ;  /* 0x0000000000017941 */ /* 0x000fea0003800000 */
.L_x_58:
        /* <DEDUP_REMOVED lines=9> */
.L_x_61:
[----:B------:R-:W-:Y:S05]  /*3220*/  BSYNC B1 ;  /* 0x0000000000017941 */ /* 0x000fea0003800000 */
.L_x_60:
        /* <DEDUP_REMOVED lines=10> */
.L_x_63:
[----:B------:R-:W-:Y:S05]  /*32d0*/  BSYNC B1 ;  /* 0x0000000000017941 */ /* 0x000fea0003800000 */
.L_x_62:
        /* <DEDUP_REMOVED lines=10> */
.L_x_65:
[----:B------:R-:W-:Y:S05]  /*3380*/  BSYNC B1 ;  /* 0x0000000000017941 */ /* 0x000fea0003800000 */
.L_x_64:
        /* <DEDUP_REMOVED lines=9> */
.L_x_67:
[----:B------:R-:W-:Y:S05]  /*3420*/  BSYNC B1 ;  /* 0x0000000000017941 */ /* 0x000fea0003800000 */
.L_x_66:
        /* <DEDUP_REMOVED lines=9> */
.L_x_69:
[----:B------:R-:W-:Y:S05]  /*34c0*/  BSYNC B1 ;  /* 0x0000000000017941 */ /* 0x000fea0003800000 */
.L_x_68:
        /* <DEDUP_REMOVED lines=10> */
.L_x_71:
[----:B------:R-:W-:Y:S05]  /*3570*/  BSYNC B1 ;  /* 0x0000000000017941 */ /* 0x000fea0003800000 */
.L_x_70:
        /* <DEDUP_REMOVED lines=10> */
.L_x_73:
[----:B------:R-:W-:Y:S05]  /*3620*/  BSYNC B1 ;  /* 0x0000000000017941 */ /* 0x000fea0003800000 */
.L_x_72:
        /* <DEDUP_REMOVED lines=9> */
.L_x_75:
[----:B------:R-:W-:Y:S05]  /*36c0*/  BSYNC B1 ;  /* 0x0000000000017941 */ /* 0x000fea0003800000 */
.L_x_74:
        /* <DEDUP_REMOVED lines=9> */
.L_x_77:
[----:B------:R-:W-:Y:S05]  /*3760*/  BSYNC B1 ;  /* 0x0000000000017941 */ /* 0x000fea0003800000 */
.L_x_76:
        /* <DEDUP_REMOVED lines=10> */
.L_x_79:
[----:B------:R-:W-:Y:S05]  /*3810*/  BSYNC B1 ;  /* 0x0000000000017941 */ /* 0x000fea0003800000 */
.L_x_78:
        /* <DEDUP_REMOVED lines=10> */
.L_x_81:
[----:B------:R-:W-:Y:S05]  /*38c0*/  BSYNC B1 ;  /* 0x0000000000017941 */ /* 0x000fea0003800000 */
.L_x_80:
        /* <DEDUP_REMOVED lines=9> */
.L_x_83:
[----:B------:R-:W-:Y:S05]  /*3960*/  BSYNC B1 ;  /* 0x0000000000017941 */ /* 0x000fea0003800000 */
.L_x_82:
        /* <DEDUP_REMOVED lines=9> */
.L_x_85:
[----:B------:R-:W-:Y:S05]  /*3a00*/  BSYNC B1 ;  /* 0x0000000000017941 */ /* 0x000fea0003800000 */
.L_x_84:
        /* <DEDUP_REMOVED lines=10> */
.L_x_87:
[----:B------:R-:W-:Y:S05]  /*3ab0*/  BSYNC B1 ;  /* 0x0000000000017941 */ /* 0x000fea0003800000 */
.L_x_86:
        /* <DEDUP_REMOVED lines=10> */
.L_x_89:
[----:B------:R-:W-:Y:S05]  /*3b60*/  BSYNC B1 ;  /* 0x0000000000017941 */ /* 0x000fea0003800000 */
.L_x_88:
        /* <DEDUP_REMOVED lines=9> */
.L_x_91:
[----:B------:R-:W-:Y:S05]  /*3c00*/  BSYNC B1 ;  /* 0x0000000000017941 */ /* 0x000fea0003800000 */
.L_x_90:
        /* <DEDUP_REMOVED lines=9> */
.L_x_93:
[----:B------:R-:W-:Y:S05]  /*3ca0*/  BSYNC B1 ;  /* 0x0000000000017941 */ /* 0x000fea0003800000 */
.L_x_92:
        /* <DEDUP_REMOVED lines=10> */
.L_x_95:
[----:B------:R-:W-:Y:S05]  /*3d50*/  BSYNC B1 ;  /* 0x0000000000017941 */ /* 0x000fea0003800000 */
.L_x_94:
        /* <DEDUP_REMOVED lines=10> */
.L_x_97:
[----:B------:R-:W-:Y:S05]  /*3e00*/  BSYNC B1 ;  /* 0x0000000000017941 */ /* 0x000fea0003800000 */
.L_x_96:
        /* <DEDUP_REMOVED lines=9> */
.L_x_99:
[----:B------:R-:W-:Y:S05]  /*3ea0*/  BSYNC B1 ;  /* 0x0000000000017941 */ /* 0x000fea0003800000 */
.L_x_98:
        /* <DEDUP_REMOVED lines=9> */
.L_x_101:
[----:B------:R-:W-:Y:S05]  /*3f40*/  BSYNC B1 ;  /* 0x0000000000017941 */ /* 0x000fea0003800000 */
.L_x_100:
        /* <DEDUP_REMOVED lines=10> */
.L_x_103:
[----:B------:R-:W-:Y:S05]  /*3ff0*/  BSYNC B1 ;  /* 0x0000000000017941 */ /* 0x000fea0003800000 */
.L_x_102:
        /* <DEDUP_REMOVED lines=10> */
.L_x_105:
[----:B------:R-:W-:Y:S05]  /*40a0*/  BSYNC B1 ;  /* 0x0000000000017941 */ /* 0x000fea0003800000 */
.L_x_104:
        /* <DEDUP_REMOVED lines=9> */
.L_x_107:
[----:B------:R-:W-:Y:S05]  /*4140*/  BSYNC B1 ;  /* 0x0000000000017941 */ /* 0x000fea0003800000 */
.L_x_106:
        /* <DEDUP_REMOVED lines=9> */
.L_x_109:
[----:B------:R-:W-:Y:S05]  /*41e0*/  BSYNC B1 ;  /* 0x0000000000017941 */ /* 0x000fea0003800000 */
.L_x_108:
        /* <DEDUP_REMOVED lines=10> */
.L_x_111:
[----:B------:R-:W-:Y:S05]  /*4290*/  BSYNC B1 ;  /* 0x0000000000017941 */ /* 0x000fea0003800000 */
.L_x_110:
        /* <DEDUP_REMOVED lines=10> */
.L_x_113:
[----:B------:R-:W-:Y:S05]  /*4340*/  BSYNC B1 ;  /* 0x0000000000017941 */ /* 0x000fea0003800000 */
.L_x_112:
        /* <DEDUP_REMOVED lines=9> */
.L_x_115:
[----:B------:R-:W-:Y:S05]  /*43e0*/  BSYNC B1 ;  /* 0x0000000000017941 */ /* 0x000fea0003800000 */
.L_x_114:
        /* <DEDUP_REMOVED lines=9> */
.L_x_117:
[----:B------:R-:W-:Y:S05]  /*4480*/  BSYNC B1 ;  /* 0x0000000000017941 */ /* 0x000fea0003800000 */
.L_x_116:
        /* <DEDUP_REMOVED lines=10> */
.L_x_119:
[----:B------:R-:W-:Y:S05]  /*4530*/  BSYNC B1 ;  /* 0x0000000000017941 */ /* 0x000fea0003800000 */
.L_x_118:
        /* <DEDUP_REMOVED lines=10> */
.L_x_121:
[----:B------:R-:W-:Y:S05]  /*45e0*/  BSYNC B1 ;  /* 0x0000000000017941 */ /* 0x000fea0003800000 */
.L_x_120:
        /* <DEDUP_REMOVED lines=9> */
.L_x_123:
[----:B------:R-:W-:Y:S05]  /*4680*/  BSYNC B1 ;  /* 0x0000000000017941 */ /* 0x000fea0003800000 */
.L_x_122:
        /* <DEDUP_REMOVED lines=9> */
.L_x_125:
[----:B------:R-:W-:Y:S05]  /*4720*/  BSYNC B1 ;  /* 0x0000000000017941 */ /* 0x000fea0003800000 */
.L_x_124:
        /* <DEDUP_REMOVED lines=10> */
.L_x_127:
[----:B------:R-:W-:Y:S05]  /*47d0*/  BSYNC B1 ;  /* 0x0000000000017941 */ /* 0x000fea0003800000 */
.L_x_126:
        /* <DEDUP_REMOVED lines=10> */
.L_x_129:
[----:B------:R-:W-:Y:S05]  /*4880*/  BSYNC B1 ;  /* 0x0000000000017941 */ /* 0x000fea0003800000 */
.L_x_128:
        /* <DEDUP_REMOVED lines=9> */
.L_x_131:
[----:B------:R-:W-:Y:S05]  /*4920*/  BSYNC B1 ;  /* 0x0000000000017941 */ /* 0x000fea0003800000 */
.L_x_130:
        /* <DEDUP_REMOVED lines=9> */
.L_x_133:
[----:B------:R-:W-:Y:S05]  /*49c0*/  BSYNC B1 ;  /* 0x0000000000017941 */ /* 0x000fea0003800000 */
.L_x_132:
        /* <DEDUP_REMOVED lines=10> */
.L_x_135:
[----:B------:R-:W-:Y:S05]  /*4a70*/  BSYNC B1 ;  /* 0x0000000000017941 */ /* 0x000fea0003800000 */
.L_x_134:
        /* <DEDUP_REMOVED lines=10> */
.L_x_137:
[----:B------:R-:W-:Y:S05]  /*4b20*/  BSYNC B1 ;  /* 0x0000000000017941 */ /* 0x000fea0003800000 */
.L_x_136:
        /* <DEDUP_REMOVED lines=9> */
.L_x_139:
[----:B------:R-:W-:Y:S05]  /*4bc0*/  BSYNC B1 ;  /* 0x0000000000017941 */ /* 0x000fea0003800000 */
.L_x_138:
        /* <DEDUP_REMOVED lines=9> */
.L_x_141:
[----:B------:R-:W-:Y:S05]  /*4c60*/  BSYNC B1 ;  /* 0x0000000000017941 */ /* 0x000fea0003800000 */
.L_x_140:
        /* <DEDUP_REMOVED lines=10> */
.L_x_143:
[----:B------:R-:W-:Y:S05]  /*4d10*/  BSYNC B1 ;  /* 0x0000000000017941 */ /* 0x000fea0003800000 */
.L_x_142:
        /* <DEDUP_REMOVED lines=10> */
.L_x_145:
[----:B------:R-:W-:Y:S05]  /*4dc0*/  BSYNC B1 ;  /* 0x0000000000017941 */ /* 0x000fea0003800000 */
.L_x_144:
        /* <DEDUP_REMOVED lines=9> */
.L_x_147:
[----:B------:R-:W-:Y:S05]  /*4e60*/  BSYNC B1 ;  /* 0x0000000000017941 */ /* 0x000fea0003800000 */
.L_x_146:
        /* <DEDUP_REMOVED lines=9> */
.L_x_149:
[----:B------:R-:W-:Y:S05]  /*4f00*/  BSYNC B1 ;  /* 0x0000000000017941 */ /* 0x000fea0003800000 */
.L_x_148:
        /* <DEDUP_REMOVED lines=10> */
.L_x_151:
[----:B------:R-:W-:Y:S05]  /*4fb0*/  BSYNC B1 ;  /* 0x0000000000017941 */ /* 0x000fea0003800000 */
.L_x_150:
[----:B-----5:R-:W-:Y:S01]  /*4fc0*/  IMAD.U32 R5, R24, 0x10000, RZ ;  /* 0x0001000018057824 */ /* 0x020fe200078e00ff */
[----:B------:R-:W-:Y:S01]  /*4fd0*/  ISETP.GT.AND P0, PT, R4, 0x79, PT ;  /* 0x000000790400780c */ /* 0x000fe20003f04270 */
[----:B------:R-:W-:Y:S01]  /*4fe0*/  @P2 IMAD.MOV.U32 R4, RZ, RZ, R10 ;  /* 0x000000ffff042224 */ /* 0x000fe200078e000a */
[----:B------:R-:W-:Y:S01]  /*4ff0*/  BSSY B1, `(.L_x_152) ;  /* 0x000000a000017945 */ /* 0x000fe20003800000 */
[----:B------:R-:W-:Y:S01]  /*5000*/  FMUL R5, R5, R90 ;  /* 0x0000005a05057220 */ /* 0x000fe20000400000 */
[----:B------:R-:W-:-:S03]  /*5010*/  ISETP.GT.AND P3, PT, R3, RZ, P0 ;  /* 0x000000ff0300720c */ /* 0x000fc60000764270 */
[----:B------:R-:W-:-:S05]  /*5020*/  FFMA R5, R84, R23, R5 ;  /* 0x0000001754057223 */ /* 0x000fca0000000005 */
[----:B------:R-:W-:-:S04]  /*5030*/  F2FP.BF16.F32.PACK_AB R5, RZ, R5 ;  /* 0x00000005ff05723e */ /* 0x000fc800000010ff */
[----:B0-----:R-:W-:Y:S01]  /*5040*/  PRMT R14, R5, 0x7610, R14 ;  /* 0x00007610050e7816 */ /* 0x001fe2000000000e */
[----:B------:R-:W-:-:S05]  /*5050*/  @P2 IMAD.MOV.U32 R5, RZ, RZ, R11 ;  /* 0x000000ffff052224 */ /* 0x000fca00078e000b */
[----:B------:R0:W-:Y:S01]  /*5060*/  @P2 STG.E.U16 desc[UR36][R4.64+0xf0], R14 ;  /* 0x0000f00e04002986 */ /* 0x0001e2000c101524 */
[----:B------:R-:W-:Y:S05]  /*5070*/  @!P3 BRA `(.L_x_153) ;  /* 0x000000000004b947 */ /* 0x000fea0003800000 */
[----:B------:R0:W5:Y:S02]  /*5080*/  LDG.E.LTC128B.U16 R24, desc[UR36][R6.64+0xf2] ;  /* 0x0000f22406187981 */ /* 0x000164000c1e1520 */
.L_x_153:
[----:B------:R-:W-:Y:S05]  /*5090*/  BSYNC B1 ;  /* 0x0000000000017941 */ /* 0x000fea0003800000 */
.L_x_152:
        /* <DEDUP_REMOVED lines=9> */
.L_x_155:
[----:B------:R-:W-:Y:S05]  /*5130*/  BSYNC B1 ;  /* 0x0000000000017941 */ /* 0x000fea0003800000 */
.L_x_154:
[----:B-----5:R-:W-:Y:S01]  /*5140*/  IMAD.U32 R5, R24, 0x10000, RZ ;  /* 0x0001000018057824 */ /* 0x020fe200078e00ff */
[----:B------:R-:W-:Y:S01]  /*5150*/  ISETP.GT.AND P0, PT, R3, 0x8, P0 ;  /* 0x000000080300780c */ /* 0x000fe20000704270 */
[----:B0-----:R-:W-:Y:S01]  /*5160*/  @P1 IMAD.MOV.U32 R4, RZ, RZ, R12 ;  /* 0x000000ffff041224 */ /* 0x001fe200078e000c */
[----:B------:R-:W-:Y:S01]  /*5170*/  BSSY B1, `(.L_x_156) ;  /* 0x0000009000017945 */ /* 0x000fe20003800000 */
[----:B------:R-:W-:-:S04]  /*5180*/  FMUL R5, R5, R90 ;  /* 0x0000005a05057220 */ /* 0x000fc80000400000 */
[----:B------:R-:W-:-:S05]  /*5190*/  FFMA R5, R86, R23, R5 ;  /* 0x0000001756057223 */ /* 0x000fca0000000005 */
[----:B------:R-:W-:-:S04]  /*51a0*/  F2FP.BF16.F32.PACK_AB R5, RZ, R5 ;  /* 0x00000005ff05723e */ /* 0x000fc800000010ff */
[----:B-1-3--:R-:W-:Y:S01]  /*51b0*/  PRMT R6, R5, 0x7610, R6 ;  /* 0x0000761005067816 */ /* 0x00afe20000000006 */
[----:B------:R-:W-:-:S05]  /*51c0*/  @P1 IMAD.MOV.U32 R5, RZ, RZ, R13 ;  /* 0x000000ffff051224 */ /* 0x000fca00078e000d */
[----:B------:R0:W-:Y:S01]  /*51d0*/  @P1 STG.E.U16 desc[UR36][R4.64+0xf0], R6 ;  /* 0x0000f00604001986 */ /* 0x0001e2000c101524 */
[----:B------:R-:W-:Y:S05]  /*51e0*/  @!P0 BRA `(.L_x_157) ;  /* 0x0000000000048947 */ /* 0x000fea0003800000 */
[----:B------:R1:W5:Y:S02]  /*51f0*/  LDG.E.LTC128B.U16 R24, desc[UR36][R8.64+0xf2] ;  /* 0x0000f22408187981 */ /* 0x000364000c1e1520 */
.L_x_157:
[----:B------:R-:W-:Y:S05]  /*5200*/  BSYNC B1 ;  /* 0x0000000000017941 */ /* 0x000fea0003800000 */
.L_x_156:
[----:B------:R-:W-:Y:S05]  /*5210*/  @!P0 BRA `(.L_x_158) ;  /* 0x0000001000e88947 */ /* 0x000fea0003800000 */
[----:B-----5:R-:W-:-:S04]  /*5220*/  IMAD.U32 R3, R24, 0x10000, RZ ;  /* 0x0001000018037824 */ /* 0x020fc800078e00ff */
[----:B0-----:R-:W-:-:S04]  /*5230*/  FMUL R4, R3, R90 ;  /* 0x0000005a03047220 */ /* 0x001fc80000400000 */
[----:B------:R-:W-:-:S05]  /*5240*/  FFMA R4, R87, R23, R4 ;  /* 0x0000001757047223 */ /* 0x000fca0000000004 */
[----:B------:R-:W-:-:S05]  /*5250*/  F2FP.BF16.F32.PACK_AB R4, RZ, R4 ;  /* 0x00000004ff04723e */ /* 0x000fca00000010ff */
[----:B------:R3:W-:Y:S01]  /*5260*/  STG.E.U16 desc[UR36][R12.64+0xf2], R4 ;  /* 0x0000f2040c007986 */ /* 0x0007e2000c101524 */
[----:B------:R-:W-:Y:S05]  /*5270*/  BRA `(.L_x_158) ;  /* 0x0000001000d07947 */ /* 0x000fea0003800000 */
.L_x_33:
[----:B------:R-:W-:Y:S01]  /*5280*/  ISETP.GT.AND P3, PT, R4, 0x1, PT ;  /* 0x000000010400780c */ /* 0x000fe20003f64270 */
[----:B------:R-:W-:Y:S01]  /*5290*/  ULDC.64 UR4, c[0x0][0x5c0] ;  /* 0x0001700000047ab9 */ /* 0x000fe20000000a00 */
[-C--:B------:R-:W-:Y:S01]  /*52a0*/  FMUL R24, R24, R23.reuse ;  /* 0x0000001718187220 */ /* 0x080fe20000400000 */
[----:B------:R-:W-:Y:S01]  /*52b0*/  LEA R6, P4, R106, UR4, 0x1 ;  /* 0x000000046a067c11 */ /* 0x000fe2000f8808ff */
[-C--:B------:R-:W-:Y:S01]  /*52c0*/  FMUL R25, R25, R23.reuse ;  /* 0x0000001719197220 */ /* 0x080fe20000400000 */
[----:B------:R-:W-:Y:S01]  /*52d0*/  ISETP.GT.AND P0, PT, R3, RZ, P3 ;  /* 0x000000ff0300720c */ /* 0x000fe20001f04270 */
[-C--:B------:R-:W-:Y:S01]  /*52e0*/  FMUL R26, R26, R23.reuse ;  /* 0x000000171a1a7220 */ /* 0x080fe20000400000 */
[----:B------:R-:W-:Y:S01]  /*52f0*/  F2FP.BF16.F32.PACK_AB R24, RZ, R24 ;  /* 0x00000018ff18723e */ /* 0x000fe200000010ff */
[-C--:B------:R-:W-:Y:S01]  /*5300*/  FMUL R27, R27, R23.reuse ;  /* 0x000000171b1b7220 */ /* 0x080fe20000400000 */
[----:B------:R-:W-:Y:S01]  /*5310*/  LEA.HI.X R7, R106, UR5, R103, 0x1, P4 ;  /* 0x000000056a077c11 */ /* 0x000fe2000a0f0c67 */
[----:B------:R-:W-:Y:S01]  /*5320*/  FMUL R28, R28, R23 ;  /* 0x000000171c1c7220 */ /* 0x000fe20000400000 */
[----:B------:R-:W-:Y:S01]  /*5330*/  F2FP.BF16.F32.PACK_AB R25, RZ, R25 ;  /* 0x00000019ff19723e */ /* 0x000fe200000010ff */
[-C--:B------:R-:W-:Y:S01]  /*5340*/  FMUL R29, R29, R23.reuse ;  /* 0x000000171d1d7220 */ /* 0x080fe20000400000 */
[----:B------:R-:W-:Y:S01]  /*5350*/  ISETP.GT.AND P2, PT, R3, 0x8, P2 ;  /* 0x000000080300780c */ /* 0x000fe20001744270 */
[----:B------:R-:W-:Y:S01]  /*5360*/  @P1 STG.E.U16 desc[UR36][R6.64], R24 ;  /* 0x0000001806001986 */ /* 0x000fe2000c101524 */
[----:B------:R-:W-:Y:S01]  /*5370*/  ISETP.GT.AND P1, PT, R4, 0x8, PT ;  /* 0x000000080400780c */ /* 0x000fe20003f24270 */
[-C--:B------:R-:W-:Y:S01]  /*5380*/  FMUL R30, R30, R23.reuse ;  /* 0x000000171e1e7220 */ /* 0x080fe20000400000 */
[C---:B------:R-:W-:Y:S01]  /*5390*/  SHF.L.U64.HI R5, R91.reuse, 0x1, R92 ;  /* 0x000000015b057819 */ /* 0x040fe2000001025c */
[----:B------:R-:W-:Y:S01]  /*53a0*/  @P0 STG.E.U16 desc[UR36][R6.64+0x2], R25 ;  /* 0x0000021906000986 */ /* 0x000fe2000c101524 */
[----:B------:R-:W-:Y:S01]  /*53b0*/  LEA R8, P5, R91, R6, 0x1 ;  /* 0x000000065b087211 */ /* 0x000fe200078a08ff */
[-C--:B------:R-:W-:Y:S01]  /*53c0*/  FMUL R31, R31, R23.reuse ;  /* 0x000000171f1f7220 */ /* 0x080fe20000400000 */
[----:B------:R-:W-:Y:S01]  /*53d0*/  ISETP.GT.AND P3, PT, R3, 0x8, P3 ;  /* 0x000000080300780c */ /* 0x000fe20001f64270 */
[-C--:B------:R-:W-:Y:S01]  /*53e0*/  FMUL R32, R32, R23.reuse ;  /* 0x0000001720207220 */ /* 0x080fe20000400000 */
[----:B------:R-:W-:Y:S01]  /*53f0*/  ISETP.GT.AND P0, PT, R4, 0x9, PT ;  /* 0x000000090400780c */ /* 0x000fe20003f04270 */
[----:B------:R-:W-:Y:S01]  /*5400*/  IMAD.X R9, R5, 0x1, R7, P5 ;  /* 0x0000000105097824 */ /* 0x000fe200028e0607 */
[----:B------:R-:W-:Y:S01]  /*5410*/  ISETP.GT.AND P4, PT, R3, RZ, P1 ;  /* 0x000000ff0300720c */ /* 0x000fe20000f84270 */
[-C--:B------:R-:W-:Y:S01]  /*5420*/  FMUL R33, R33, R23.reuse ;  /* 0x0000001721217220 */ /* 0x080fe20000400000 */
[----:B------:R-:W-:Y:S01]  /*5430*/  F2FP.BF16.F32.PACK_AB R26, RZ, R26 ;  /* 0x0000001aff1a723e */ /* 0x000fe200000010ff */
[-C--:B------:R-:W-:Y:S01]  /*5440*/  FMUL R34, R34, R23.reuse ;  /* 0x0000001722227220 */ /* 0x080fe20000400000 */
[----:B------:R-:W-:Y:S01]  /*5450*/  ISETP.GT.AND P5, PT, R3, RZ, P0 ;  /* 0x000000ff0300720c */ /* 0x000fe200007a4270 */
[----:B------:R-:W-:Y:S01]  /*5460*/  FMUL R35, R35, R23 ;  /* 0x0000001723237220 */ /* 0x000fe20000400000 */
[----:B------:R-:W-:Y:S01]  /*5470*/  F2FP.BF16.F32.PACK_AB R27, RZ, R27 ;  /* 0x0000001bff1b723e */ /* 0x000fe200000010ff */
[----:B------:R-:W-:Y:S01]  /*5480*/  @P2 STG.E.U16 desc[UR36][R8.64], R26 ;  /* 0x0000001a08002986 */ /* 0x000fe2000c101524 */
[----:B------:R-:W-:Y:S01]  /*5490*/  F2FP.BF16.F32.PACK_AB R28, RZ, R28 ;  /* 0x0000001cff1c723e */ /* 0x000fe200000010ff */
[-C--:B------:R-:W-:Y:S01]  /*54a0*/  FMUL R36, R36, R23.reuse ;  /* 0x0000001724247220 */ /* 0x080fe20000400000 */
[----:B------:R-:W-:Y:S01]  /*54b0*/  ISETP.GT.AND P2, PT, R3, 0x8, P1 ;  /* 0x000000080300780c */ /* 0x000fe20000f44270 */
[----:B------:R-:W-:Y:S01]  /*54c0*/  @P3 STG.E.U16 desc[UR36][R8.64+0x2], R27 ;  /* 0x0000021b08003986 */ /* 0x000fe2000c101524 */
[----:B------:R-:W-:Y:S01]  /*54d0*/  ISETP.GT.AND P1, PT, R4, 0x10, PT ;  /* 0x000000100400780c */ /* 0x000fe20003f24270 */
[----:B------:R-:W-:Y:S01]  /*54e0*/  FMUL R37, R37, R23 ;  /* 0x0000001725257220 */ /* 0x000fe20000400000 */
[----:B------:R-:W-:Y:S01]  /*54f0*/  F2FP.BF16.F32.PACK_AB R29, RZ, R29 ;  /* 0x0000001dff1d723e */ /* 0x000fe200000010ff */
[----:B------:R-:W-:Y:S01]  /*5500*/  @P4 STG.E.U16 desc[UR36][R6.64+0x10], R28 ;  /* 0x0000101c06004986 */ /* 0x000fe2000c101524 */
[C---:B------:R-:W-:Y:S01]  /*5510*/  ISETP.GT.AND P3, PT, R3.reuse, 0x8, P0 ;  /* 0x000000080300780c */ /* 0x040fe20000764270 */
[-C--:B------:R-:W-:Y:S01]  /*5520*/  FMUL R38, R38, R23.reuse ;  /* 0x0000001726267220 */ /* 0x080fe20000400000 */
[----:B------:R-:W-:Y:S01]  /*5530*/  ISETP.GT.AND P0, PT, R4, 0x11, PT ;  /* 0x000000110400780c */ /* 0x000fe20003f04270 */
[----:B------:R-:W-:Y:S01]  /*5540*/  @P5 STG.E.U16 desc[UR36][R6.64+0x12], R29 ;  /* 0x0000121d06005986 */ /* 0x000fe2000c101524 */
        /* <DEDUP_REMOVED lines=161> */
[----:B------:R-:W-:Y:S01]  /*5f60*/  FMUL R87, R87, R23 ;  /* 0x0000001757577220 */ /* 0x000fe20000400000 */
[----:B------:R-:W-:-:S02]  /*5f70*/  F2FP.BF16.F32.PACK_AB R62, RZ, R62 ;  /* 0x0000003eff3e723e */ /* 0x000fc400000010ff */
[C---:B------:R-:W-:Y:S02]  /*5f80*/  ISETP.GT.AND P5, PT, R3.reuse, RZ, P0 ;  /* 0x000000ff0300720c */ /* 0x040fe400007a4270 */
[----:B------:R-:W-:Y:S01]  /*5f90*/  F2FP.BF16.F32.PACK_AB R63, RZ, R63 ;  /* 0x0000003fff3f723e */ /* 0x000fe200000010ff */
[----:B------:R-:W-:Y:S01]  /*5fa0*/  @P2 STG.E.U16 desc[UR36][R8.64+0x90], R62 ;  /* 0x0000903e08002986 */ /* 0x000fe2000c101524 */
[----:B------:R-:W-:Y:S02]  /*5fb0*/  F2FP.BF16.F32.PACK_AB R64, RZ, R64 ;  /* 0x00000040ff40723e */ /* 0x000fe400000010ff */
[C---:B------:R-:W-:Y:S01]  /*5fc0*/  ISETP.GT.AND P2, PT, R3.reuse, 0x8, P1 ;  /* 0x000000080300780c */ /* 0x040fe20000f44270 */
[----:B------:R-:W-:Y:S01]  /*5fd0*/  @P3 STG.E.U16 desc[UR36][R8.64+0x92], R63 ;  /* 0x0000923f08003986 */ /* 0x000fe2000c101524 */
[----:B------:R-:W-:Y:S02]  /*5fe0*/  ISETP.GT.AND P1, PT, R4, 0x58, PT ;  /* 0x000000580400780c */ /* 0x000fe40003f24270 */
[----:B------:R-:W-:Y:S01]  /*5ff0*/  F2FP.BF16.F32.PACK_AB R65, RZ, R65 ;  /* 0x00000041ff41723e */ /* 0x000fe200000010ff */
[----:B------:R-:W-:Y:S01]  /*6000*/  @P4 STG.E.U16 desc[UR36][R6.64+0xa0], R64 ;  /* 0x0000a04006004986 */ /* 0x000fe2000c101524 */
[----:B------:R-:W-:-:S02]  /*6010*/  ISETP.GT.AND P3, PT, R3, 0x8, P0 ;  /* 0x000000080300780c */ /* 0x000fc40000764270 */
[----:B------:R-:W-:Y:S01]  /*6020*/  ISETP.GT.AND P0, PT, R4, 0x59, PT ;  /* 0x000000590400780c */ /* 0x000fe20003f04270 */
[----:B------:R-:W-:Y:S01]  /*6030*/  @P5 STG.E.U16 desc[UR36][R6.64+0xa2], R65 ;  /* 0x0000a24106005986 */ /* 0x000fe2000c101524 */
[C---:B------:R-:W-:Y:S02]  /*6040*/  ISETP.GT.AND P4, PT, R3.reuse, RZ, P1 ;  /* 0x000000ff0300720c */ /* 0x040fe40000f84270 */
[----:B------:R-:W-:Y:S02]  /*6050*/  F2FP.BF16.F32.PACK_AB R66, RZ, R66 ;  /* 0x00000042ff42723e */ /* 0x000fe400000010ff */
[----:B------:R-:W-:Y:S02]  /*6060*/  ISETP.GT.AND P5, PT, R3, RZ, P0 ;  /* 0x000000ff0300720c */ /* 0x000fe400007a4270 */
[----:B------:R-:W-:Y:S01]  /*6070*/  F2FP.BF16.F32.PACK_AB R67, RZ, R67 ;  /* 0x00000043ff43723e */ /* 0x000fe200000010ff */
[----:B------:R-:W-:Y:S01]  /*6080*/  @P2 STG.E.U16 desc[UR36][R8.64+0xa0], R66 ;  /* 0x0000a04208002986 */ /* 0x000fe2000c101524 */
[----:B------:R-:W-:-:S02]  /*6090*/  F2FP.BF16.F32.PACK_AB R68, RZ, R68 ;  /* 0x00000044ff44723e */ /* 0x000fc400000010ff */
[C---:B------:R-:W-:Y:S01]  /*60a0*/  ISETP.GT.AND P2, PT, R3.reuse, 0x8, P1 ;  /* 0x000000080300780c */ /* 0x040fe20000f44270 */
[----:B------:R-:W-:Y:S01]  /*60b0*/  @P3 STG.E.U16 desc[UR36][R8.64+0xa2], R67 ;  /* 0x0000a24308003986 */ /* 0x000fe2000c101524 */
[C---:B------:R-:W-:Y:S02]  /*60c0*/  ISETP.GT.AND P1, PT, R4.reuse, 0x60, PT ;  /* 0x000000600400780c */ /* 0x040fe40003f24270 */
[----:B------:R-:W-:Y:S01]  /*60d0*/  F2FP.BF16.F32.PACK_AB R69, RZ, R69 ;  /* 0x00000045ff45723e */ /* 0x000fe200000010ff */
[----:B------:R-:W-:Y:S01]  /*60e0*/  @P4 STG.E.U16 desc[UR36][R6.64+0xb0], R68 ;  /* 0x0000b04406004986 */ /* 0x000fe2000c101524 */
[C---:B------:R-:W-:Y:S02]  /*60f0*/  ISETP.GT.AND P3, PT, R3.reuse, 0x8, P0 ;  /* 0x000000080300780c */ /* 0x040fe40000764270 */
[----:B------:R-:W-:Y:S01]  /*6100*/  ISETP.GT.AND P0, PT, R4, 0x61, PT ;  /* 0x000000610400780c */ /* 0x000fe20003f04270 */
[----:B------:R-:W-:Y:S01]  /*6110*/  @P5 STG.E.U16 desc[UR36][R6.64+0xb2], R69 ;  /* 0x0000b24506005986 */ /* 0x000fe2000c101524 */
[----:B------:R-:W-:-:S02]  /*6120*/  ISETP.GT.AND P4, PT, R3, RZ, P1 ;  /* 0x000000ff0300720c */ /* 0x000fc40000f84270 */
[C---:B------:R-:W-:Y:S02]  /*6130*/  ISETP.GT.AND P5, PT, R3.reuse, RZ, P0 ;  /* 0x000000ff0300720c */ /* 0x040fe400007a4270 */
[----:B------:R-:W-:Y:S02]  /*6140*/  F2FP.BF16.F32.PACK_AB R70, RZ, R70 ;  /* 0x00000046ff46723e */ /* 0x000fe400000010ff */
[----:B------:R-:W-:Y:S02]  /*6150*/  F2FP.BF16.F32.PACK_AB R71, RZ, R71 ;  /* 0x00000047ff47723e */ /* 0x000fe400000010ff */
[----:B------:R-:W-:Y:S01]  /*6160*/  F2FP.BF16.F32.PACK_AB R72, RZ, R72 ;  /* 0x00000048ff48723e */ /* 0x000fe200000010ff */
[----:B------:R-:W-:Y:S01]  /*6170*/  @P2 STG.E.U16 desc[UR36][R8.64+0xb0], R70 ;  /* 0x0000b04608002986 */ /* 0x000fe2000c101524 */
[----:B------:R-:W-:Y:S02]  /*6180*/  F2FP.BF16.F32.PACK_AB R73, RZ, R73 ;  /* 0x00000049ff49723e */ /* 0x000fe400000010ff */
[C---:B------:R-:W-:Y:S01]  /*6190*/  ISETP.GT.AND P1, PT, R3.reuse, 0x8, P1 ;  /* 0x000000080300780c */ /* 0x040fe20000f24270 */
[----:B------:R-:W-:Y:S01]  /*61a0*/  @P3 STG.E.U16 desc[UR36][R8.64+0xb2], R71 ;  /* 0x0000b24708003986 */ /* 0x000fe2000c101524 */
[----:B------:R-:W-:-:S02]  /*61b0*/  ISETP.GT.AND P2, PT, R3, 0x8, P0 ;  /* 0x000000080300780c */ /* 0x000fc40000744270 */
[C---:B------:R-:W-:Y:S01]  /*61c0*/  ISETP.GT.AND P0, PT, R4.reuse, 0x69, PT ;  /* 0x000000690400780c */ /* 0x040fe20003f04270 */
[----:B------:R-:W-:Y:S01]  /*61d0*/  @P4 STG.E.U16 desc[UR36][R6.64+0xc0], R72 ;  /* 0x0000c04806004986 */ /* 0x000fe2000c101524 */
[----:B------:R-:W-:Y:S02]  /*61e0*/  ISETP.GT.AND P4, PT, R4, 0x68, PT ;  /* 0x000000680400780c */ /* 0x000fe40003f84270 */
[----:B------:R-:W-:Y:S01]  /*61f0*/  F2FP.BF16.F32.PACK_AB R74, RZ, R74 ;  /* 0x0000004aff4a723e */ /* 0x000fe200000010ff */
[----:B------:R-:W-:Y:S01]  /*6200*/  @P5 STG.E.U16 desc[UR36][R6.64+0xc2], R73 ;  /* 0x0000c24906005986 */ /* 0x000fe2000c101524 */
[C---:B------:R-:W-:Y:S02]  /*6210*/  ISETP.GT.AND P5, PT, R3.reuse, RZ, P4 ;  /* 0x000000ff0300720c */ /* 0x040fe400027a4270 */
[----:B------:R-:W-:Y:S01]  /*6220*/  ISETP.GT.AND P3, PT, R3, RZ, P0 ;  /* 0x000000ff0300720c */ /* 0x000fe20000764270 */
[----:B------:R-:W-:Y:S01]  /*6230*/  @P1 STG.E.U16 desc[UR36][R8.64+0xc0], R74 ;  /* 0x0000c04a08001986 */ /* 0x000fe2000c101524 */
[----:B------:R-:W-:-:S02]  /*6240*/  F2FP.BF16.F32.PACK_AB R75, RZ, R75 ;  /* 0x0000004bff4b723e */ /* 0x000fc400000010ff */
[----:B------:R-:W-:Y:S02]  /*6250*/  F2FP.BF16.F32.PACK_AB R76, RZ, R76 ;  /* 0x0000004cff4c723e */ /* 0x000fe400000010ff */
[C---:B------:R-:W-:Y:S01]  /*6260*/  ISETP.GT.AND P4, PT, R3.reuse, 0x8, P4 ;  /* 0x000000080300780c */ /* 0x040fe20002784270 */
[----:B------:R-:W-:Y:S01]  /*6270*/  @P2 STG.E.U16 desc[UR36][R8.64+0xc2], R75 ;  /* 0x0000c24b08002986 */ /* 0x000fe2000c101524 */
[----:B------:R-:W-:Y:S02]  /*6280*/  F2FP.BF16.F32.PACK_AB R77, RZ, R77 ;  /* 0x0000004dff4d723e */ /* 0x000fe400000010ff */
[C---:B------:R-:W-:Y:S01]  /*6290*/  ISETP.GT.AND P2, PT, R4.reuse, 0x71, PT ;  /* 0x000000710400780c */ /* 0x040fe20003f44270 */
[----:B------:R-:W-:Y:S01]  /*62a0*/  @P5 STG.E.U16 desc[UR36][R6.64+0xd0], R76 ;  /* 0x0000d04c06005986 */ /* 0x000fe2000c101524 */
[----:B------:R-:W-:Y:S02]  /*62b0*/  ISETP.GT.AND P5, PT, R3, 0x8, P0 ;  /* 0x000000080300780c */ /* 0x000fe400007a4270 */
[C---:B------:R-:W-:Y:S01]  /*62c0*/  ISETP.GT.AND P1, PT, R4.reuse, 0x78, PT ;  /* 0x000000780400780c */ /* 0x040fe20003f24270 */
[----:B------:R-:W-:Y:S01]  /*62d0*/  @P3 STG.E.U16 desc[UR36][R6.64+0xd2], R77 ;  /* 0x0000d24d06003986 */ /* 0x000fe2000c101524 */
[----:B------:R-:W-:-:S02]  /*62e0*/  ISETP.GT.AND P3, PT, R4, 0x70, PT ;  /* 0x000000700400780c */ /* 0x000fc40003f64270 */
[----:B------:R-:W-:Y:S01]  /*62f0*/  ISETP.GT.AND P0, PT, R4, 0x79, PT ;  /* 0x000000790400780c */ /* 0x000fe20003f04270 */
[----:B------:R-:W-:Y:S01]  /*6300*/  @P4 IMAD.MOV.U32 R4, RZ, RZ, R8 ;  /* 0x000000ffff044224 */ /* 0x000fe200078e0008 */
[----:B------:R-:W-:Y:S01]  /*6310*/  F2FP.BF16.F32.PACK_AB R78, RZ, R78 ;  /* 0x0000004eff4e723e */ /* 0x000fe200000010ff */
[----:B------:R-:W-:Y:S01]  /*6320*/  @P4 IMAD.MOV.U32 R5, RZ, RZ, R9 ;  /* 0x000000ffff054224 */ /* 0x000fe200078e0009 */
[----:B------:R-:W-:Y:S02]  /*6330*/  F2FP.BF16.F32.PACK_AB R79, RZ, R79 ;  /* 0x0000004fff4f723e */ /* 0x000fe400000010ff */
[----:B------:R-:W-:Y:S02]  /*6340*/  F2FP.BF16.F32.PACK_AB R80, RZ, R80 ;  /* 0x00000050ff50723e */ /* 0x000fe400000010ff */
[----:B------:R0:W-:Y:S01]  /*6350*/  @P4 STG.E.U16 desc[UR36][R4.64+0xd0], R78 ;  /* 0x0000d04e04004986 */ /* 0x0001e2000c101524 */
[----:B------:R-:W-:Y:S02]  /*6360*/  ISETP.GT.AND P4, PT, R3, RZ, P2 ;  /* 0x000000ff0300720c */ /* 0x000fe40001784270 */
[----:B------:R-:W-:-:S02]  /*6370*/  F2FP.BF16.F32.PACK_AB R81, RZ, R81 ;  /* 0x00000051ff51723e */ /* 0x000fc400000010ff */
[----:B------:R-:W-:Y:S02]  /*6380*/  ISETP.GT.AND P2, PT, R3, 0x8, P2 ;  /* 0x000000080300780c */ /* 0x000fe40001744270 */
[----:B------:R-:W-:Y:S02]  /*6390*/  F2FP.BF16.F32.PACK_AB R82, RZ, R82 ;  /* 0x00000052ff52723e */ /* 0x000fe400000010ff */
[----:B------:R-:W-:Y:S02]  /*63a0*/  F2FP.BF16.F32.PACK_AB R83, RZ, R83 ;  /* 0x00000053ff53723e */ /* 0x000fe400000010ff */
[----:B------:R-:W-:Y:S01]  /*63b0*/  F2FP.BF16.F32.PACK_AB R84, RZ, R84 ;  /* 0x00000054ff54723e */ /* 0x000fe200000010ff */
[----:B0-----:R-:W-:Y:S01]  /*63c0*/  @P5 IMAD.MOV.U32 R4, RZ, RZ, R8 ;  /* 0x000000ffff045224 */ /* 0x001fe200078e0008 */
[----:B------:R-:W-:Y:S01]  /*63d0*/  F2FP.BF16.F32.PACK_AB R85, RZ, R85 ;  /* 0x00000055ff55723e */ /* 0x000fe200000010ff */
[----:B------:R-:W-:Y:S01]  /*63e0*/  @P5 IMAD.MOV.U32 R5, RZ, RZ, R9 ;  /* 0x000000ffff055224 */ /* 0x000fe200078e0009 */
[----:B------:R-:W-:-:S02]  /*63f0*/  F2FP.BF16.F32.PACK_AB R86, RZ, R86 ;  /* 0x00000056ff56723e */ /* 0x000fc400000010ff */
[----:B------:R-:W-:Y:S02]  /*6400*/  F2FP.BF16.F32.PACK_AB R87, RZ, R87 ;  /* 0x00000057ff57723e */ /* 0x000fe400000010ff */
[----:B------:R0:W-:Y:S01]  /*6410*/  @P5 STG.E.U16 desc[UR36][R4.64+0xd2], R79 ;  /* 0x0000d24f04005986 */ /* 0x0001e2000c101524 */
[C---:B------:R-:W-:Y:S02]  /*6420*/  ISETP.GT.AND P5, PT, R3.reuse, RZ, P3 ;  /* 0x000000ff0300720c */ /* 0x040fe40001fa4270 */
[----:B------:R-:W-:-:S11]  /*6430*/  ISETP.GT.AND P3, PT, R3, 0x8, P3 ;  /* 0x000000080300780c */ /* 0x000fd60001f64270 */
[----:B0-----:R-:W-:Y:S02]  /*6440*/  @P5 IMAD.MOV.U32 R4, RZ, RZ, R6 ;  /* 0x000000ffff045224 */ /* 0x001fe400078e0006 */
[----:B------:R-:W-:-:S05]  /*6450*/  @P5 IMAD.MOV.U32 R5, RZ, RZ, R7 ;  /* 0x000000ffff055224 */ /* 0x000fca00078e0007 */
[----:B------:R0:W-:Y:S01]  /*6460*/  @P5 STG.E.U16 desc[UR36][R4.64+0xe0], R80 ;  /* 0x0000e05004005986 */ /* 0x0001e2000c101524 */
[C---:B------:R-:W-:Y:S02]  /*6470*/  ISETP.GT.AND P5, PT, R3.reuse, RZ, P0 ;  /* 0x000000ff0300720c */ /* 0x040fe400007a4270 */
[----:B------:R-:W-:Y:S01]  /*6480*/  ISETP.GT.AND P0, PT, R3, 0x8, P0 ;  /* 0x000000080300780c */ /* 0x000fe20000704270 */
[----:B0-----:R-:W-:Y:S02]  /*6490*/  @P4 IMAD.MOV.U32 R4, RZ, RZ, R6 ;  /* 0x000000ffff044224 */ /* 0x001fe400078e0006 */
[----:B------:R-:W-:-:S05]  /*64a0*/  @P4 IMAD.MOV.U32 R5, RZ, RZ, R7 ;  /* 0x000000ffff054224 */ /* 0x000fca00078e0007 */
[----:B------:R0:W-:Y:S01]  /*64b0*/  @P4 STG.E.U16 desc[UR36][R4.64+0xe2], R81 ;  /* 0x0000e25104004986 */ /* 0x0001e2000c101524 */
[C---:B------:R-:W-:Y:S02]  /*64c0*/  ISETP.GT.AND P4, PT, R3.reuse, RZ, P1 ;  /* 0x000000ff0300720c */ /* 0x040fe40000f84270 */
[----:B------:R-:W-:Y:S01]  /*64d0*/  ISETP.GT.AND P1, PT, R3, 0x8, P1 ;  /* 0x000000080300780c */ /* 0x000fe20000f24270 */
[----:B0-----:R-:W-:Y:S02]  /*64e0*/  @P3 IMAD.MOV.U32 R4, RZ, RZ, R8 ;  /* 0x000000ffff043224 */ /* 0x001fe400078e0008 */
[----:B------:R-:W-:-:S05]  /*64f0*/  @P3 IMAD.MOV.U32 R5, RZ, RZ, R9 ;  /* 0x000000ffff053224 */ /* 0x000fca00078e0009 */
[----:B------:R0:W-:Y:S02]  /*6500*/  @P3 STG.E.U16 desc[UR36][R4.64+0xe0], R82 ;  /* 0x0000e05204003986 */ /* 0x0001e4000c101524 */
[----:B0-----:R-:W-:Y:S02]  /*6510*/  @P2 IMAD.MOV.U32 R4, RZ, RZ, R8 ;  /* 0x000000ffff042224 */ /* 0x001fe400078e0008 */
[----:B------:R-:W-:-:S05]  /*6520*/  @P2 IMAD.MOV.U32 R5, RZ, RZ, R9 ;  /* 0x000000ffff052224 */ /* 0x000fca00078e0009 */
[----:B------:R0:W-:Y:S02]  /*6530*/  @P2 STG.E.U16 desc[UR36][R4.64+0xe2], R83 ;  /* 0x0000e25304002986 */ /* 0x0001e4000c101524 */
[----:B0-----:R-:W-:Y:S02]  /*6540*/  @P4 IMAD.MOV.U32 R4, RZ, RZ, R6 ;  /* 0x000000ffff044224 */ /* 0x001fe400078e0006 */
[----:B------:R-:W-:-:S05]  /*6550*/  @P4 IMAD.MOV.U32 R5, RZ, RZ, R7 ;  /* 0x000000ffff054224 */ /* 0x000fca00078e0007 */
[----:B------:R0:W-:Y:S04]  /*6560*/  @P4 STG.E.U16 desc[UR36][R4.64+0xf0], R84 ;  /* 0x0000f05404004986 */ /* 0x0001e8000c101524 */
[----:B------:R1:W-:Y:S01]  /*6570*/  @P5 STG.E.U16 desc[UR36][R6.64+0xf2], R85 ;  /* 0x0000f25506005986 */ /* 0x0003e2000c101524 */
[----:B0-----:R-:W-:Y:S02]  /*6580*/  @P1 IMAD.MOV.U32 R4, RZ, RZ, R8 ;  /* 0x000000ffff041224 */ /* 0x001fe400078e0008 */
[----:B------:R-:W-:-:S05]  /*6590*/  @P1 IMAD.MOV.U32 R5, RZ, RZ, R9 ;  /* 0x000000ffff051224 */ /* 0x000fca00078e0009 */
[----:B------:R1:W-:Y:S04]  /*65a0*/  @P1 STG.E.U16 desc[UR36][R4.64+0xf0], R86 ;  /* 0x0000f05604001986 */ /* 0x0003e8000c101524 */
[----:B------:R1:W-:Y:S02]  /*65b0*/  @P0 STG.E.U16 desc[UR36][R8.64+0xf2], R87 ;  /* 0x0000f25708000986 */ /* 0x0003e4000c101524 */
.L_x_158:
[----:B------:R-:W-:Y:S05]  /*65c0*/  BSYNC B0 ;  /* 0x0000000000007941 */ /* 0x000fea0003800000 */
.L_x_32:
[----:B------:R-:W-:Y:S01]  /*65d0*/  IADD3 R16, P0, R16, UR38, RZ ;  /* 0x0000002610107c10 */ /* 0x000fe2000ff1e0ff */
[----:B------:R-:W-:Y:S01]  /*65e0*/  ULDC.64 UR4, c[0x0][0x650] ;  /* 0x0001940000047ab9 */ /* 0x000fe20000000a00 */
[----:B------:R-:W-:Y:S01]  /*65f0*/  PRMT R3, RZ, 0x7610, R3 ;  /* 0x00007610ff037816 */ /* 0x000fe20000000003 */
[----:B------:R-:W-:Y:S01]  /*6600*/  IMAD.MOV.U32 R100, RZ, RZ, -0x1 ;  /* 0xffffffffff647424 */ /* 0x000fe200078e00ff */
[----:B------:R-:W-:Y:S01]  /*6610*/  IADD3.X R17, R17, UR41, RZ, P0, !PT ;  /* 0x0000002911117c10 */ /* 0x000fe200087fe4ff */
[----:B------:R-:W-:Y:S01]  /*6620*/  IMAD.MOV.U32 R101, RZ, RZ, -0x1 ;  /* 0xffffffffff657424 */ /* 0x000fe200078e00ff */
[----:B------:R-:W-:-:S04]  /*6630*/  ISETP.GE.U32.AND P0, PT, R16, UR4, PT ;  /* 0x0000000410007c0c */ /* 0x000fc8000bf06070 */
[----:B------:R-:W-:-:S13]  /*6640*/  ISETP.GE.U32.AND.EX P0, PT, R17, UR5, PT, P0 ;  /* 0x0000000511007c0c */ /* 0x000fda000bf06100 */
[----:B------:R-:W-:Y:S05]  /*6650*/  @P0 BRA `(.L_x_159) ;  /* 0x00000004004c0947 */ /* 0x000fea0003800000 */
[----:B------:R-:W0:Y:S01]  /*6660*/  LDC.64 R10, c[0x0][0x628] ;  /* 0x00018a00ff0a7b82 */ /* 0x000e220000000a00 */
[----:B---3--:R-:W3:Y:S01]  /*6670*/  S2R R12, SR_CTAID.X ;  /* 0x00000000000c7919 */ /* 0x008ee20000002500 */
[----:B-12-4-:R-:W-:Y:S02]  /*6680*/  IMAD.MOV.U32 R8, RZ, RZ, R16 ;  /* 0x000000ffff087224 */ /* 0x016fe400078e0010 */
[----:B------:R-:W-:Y:S01]  /*6690*/  IMAD.MOV.U32 R9, RZ, RZ, R17 ;  /* 0x000000ffff097224 */ /* 0x000fe200078e0011 */
[----:B------:R-:W1:Y:S03]  /*66a0*/  S2R R20, SR_CTAID.Y ;  /* 0x0000000000147919 */ /* 0x000e660000002600 */
[----:B------:R-:W2:Y:S08]  /*66b0*/  LDC R0, c[0x0][0x630] ;  /* 0x00018c00ff007b82 */ /* 0x000eb00000000800 */
[----:B------:R-:W4:Y:S01]  /*66c0*/  LDC.64 R14, c[0x0][0x620] ;  /* 0x00018800ff0e7b82 */ /* 0x000f220000000a00 */
[----:B0-----:R-:W-:-:S04]  /*66d0*/  ISETP.NE.U32.AND P0, PT, R10, RZ, PT ;  /* 0x000000ff0a00720c */ /* 0x001fc80003f05070 */
[----:B------:R-:W-:-:S13]  /*66e0*/  ISETP.NE.AND.EX P0, PT, R11, RZ, PT, P0 ;  /* 0x000000ff0b00720c */ /* 0x000fda0003f05300 */
[----:B-1234-:R-:W-:Y:S05]  /*66f0*/  @!P0 BRA `(.L_x_160) ;  /* 0x0000000000288947 */ /* 0x01efea0003800000 */
        /* <DEDUP_REMOVED lines=10> */
.L_x_160:
[-CC-:B------:R-:W-:Y:S01]  /*67a0*/  SHF.R.U64 R101, R8, R0.reuse, R9.reuse ;  /* 0x0000000008657219 */ /* 0x180fe20000001209 */
[----:B------:R-:W0:Y:S01]  /*67b0*/  LDC.64 R26, c[0x0][0x640] ;  /* 0x00019000ff1a7b82 */ /* 0x000e220000000a00 */
[----:B------:R-:W-:Y:S01]  /*67c0*/  SHF.R.U32.HI R0, RZ, R0, R9 ;  /* 0x00000000ff007219 */ /* 0x000fe20000011609 */
[----:B------:R-:W-:Y:S01]  /*67d0*/  ULDC UR4, c[0x0][0x150] ;  /* 0x0000540000047ab9 */ /* 0x000fe20000000800 */
[----:B------:R-:W-:Y:S02]  /*67e0*/  IADD3 R3, P0, RZ, -R101, RZ ;  /* 0x80000065ff037210 */ /* 0x000fe40007f1e0ff */
[----:B------:R-:W-:-:S03]  /*67f0*/  I2FP.F32.U32 R7, R12 ;  /* 0x0000000c00077245 */ /* 0x000fc60000201000 */
[----:B------:R-:W1:Y:S01]  /*6800*/  LDC R6, c[0x0][0x618] ;  /* 0x00018600ff067b82 */ /* 0x000e620000000800 */
[----:B------:R-:W-:Y:S02]  /*6810*/  IMAD.X R5, RZ, RZ, ~R0, P0 ;  /* 0x000000ffff057224 */ /* 0x000fe400000e0e00 */
[----:B------:R-:W-:Y:S01]  /*6820*/  FMUL R7, R7, UR4 ;  /* 0x0000000407077c20 */ /* 0x000fe20008400000 */
[----:B------:R-:W-:Y:S01]  /*6830*/  ULDC UR4, c[0x0][0x154] ;  /* 0x0000550000047ab9 */ /* 0x000fe20000000800 */
[-C--:B------:R-:W-:Y:S02]  /*6840*/  IMAD R0, R5, R14.reuse, RZ ;  /* 0x0000000e05007224 */ /* 0x080fe400078e02ff */
[C---:B------:R-:W-:Y:S01]  /*6850*/  IMAD.WIDE.U32 R4, R3.reuse, R14, R16 ;  /* 0x0000000e03047225 */ /* 0x040fe200078e0010 */
[----:B------:R-:W2:Y:S01]  /*6860*/  LDC R8, c[0x0][0x608] ;  /* 0x00018200ff087b82 */ /* 0x000ea20000000800 */
[----:B------:R-:W3:Y:S02]  /*6870*/  F2I.U32.TRUNC.NTZ R7, R7 ;  /* 0x0000000700077305 */ /* 0x000ee4000020f000 */
[----:B------:R-:W-:Y:S01]  /*6880*/  IMAD R3, R3, R15, R0 ;  /* 0x0000000f03037224 */ /* 0x000fe200078e0200 */
[----:B------:R-:W-:-:S03]  /*6890*/  I2FP.F32.U32 R0, R20 ;  /* 0x0000001400007245 */ /* 0x000fc60000201000 */
[----:B------:R-:W-:Y:S01]  /*68a0*/  IMAD.IADD R3, R5, 0x1, R3 ;  /* 0x0000000105037824 */ /* 0x000fe200078e0203 */
[----:B------:R-:W4:Y:S01]  /*68b0*/  LDC R11, c[0x0][0x658] ;  /* 0x00019600ff0b7b82 */ /* 0x000f220000000800 */
[----:B0-----:R-:W-:-:S04]  /*68c0*/  ISETP.NE.U32.AND P0, PT, R26, RZ, PT ;  /* 0x000000ff1a00720c */ /* 0x001fc80003f05070 */
[----:B------:R-:W-:-:S03]  /*68d0*/  ISETP.NE.AND.EX P0, PT, R27, RZ, PT, P0 ;  /* 0x000000ff1b00720c */ /* 0x000fc60003f05300 */
[----:B------:R-:W0:Y:S01]  /*68e0*/  LDC R9, c[0x0][0x144] ;  /* 0x00005100ff097b82 */ /* 0x000e220000000800 */
[-C--:B-1----:R-:W-:Y:S01]  /*68f0*/  SHF.R.U64 R10, R4, R6.reuse, R3 ;  /* 0x00000006040a7219 */ /* 0x082fe20000001203 */
[----:B---3--:R-:W-:Y:S01]  /*6900*/  IMAD.MOV R7, RZ, RZ, -R7 ;  /* 0x000000ffff077224 */ /* 0x008fe200078e0a07 */
[----:B------:R-:W-:Y:S01]  /*6910*/  SHF.R.U32.HI R3, RZ, R6, R3 ;  /* 0x00000006ff037219 */ /* 0x000fe20000011603 */
[----:B------:R-:W-:-:S04]  /*6920*/  FMUL R6, R0, UR4 ;  /* 0x0000000400067c20 */ /* 0x000fc80008400000 */
[----:B------:R-:W1:Y:S01]  /*6930*/  LDC R21, c[0x0][0x148] ;  /* 0x00005200ff157b82 */ /* 0x000e620000000800 */
[----:B------:R3:W0:Y:S01]  /*6940*/  F2I.U32.TRUNC.NTZ R14, R6 ;  /* 0x00000006000e7305 */ /* 0x000622000020f000 */
[-CC-:B--2---:R-:W-:Y:S02]  /*6950*/  SHF.R.U64 R13, R10, R8.reuse, R3.reuse ;  /* 0x000000080a0d7219 */ /* 0x184fe40000001203 */
[----:B------:R-:W-:-:S04]  /*6960*/  SHF.R.U32.HI R0, RZ, R8, R3 ;  /* 0x00000008ff007219 */ /* 0x000fc80000011603 */
[----:B-----5:R-:W2:Y:S01]  /*6970*/  LDC R24, c[0x0][0x648] ;  /* 0x00019200ff187b82 */ /* 0x020ea20000000800 */
[-CC-:B----4-:R-:W-:Y:S02]  /*6980*/  SHF.R.U64 R15, R13, R11.reuse, R0.reuse ;  /* 0x0000000b0d0f7219 */ /* 0x190fe40000001200 */
[----:B------:R-:W-:-:S03]  /*6990*/  SHF.R.U32.HI R5, RZ, R11, R0 ;  /* 0x0000000bff057219 */ /* 0x000fc60000011600 */
[----:B------:R-:W-:Y:S02]  /*69a0*/  IMAD.MOV.U32 R4, RZ, RZ, R15 ;  /* 0x000000ffff047224 */ /* 0x000fe400078e000f */
[----:B------:R-:W4:Y:S01]  /*69b0*/  LDC R28, c[0x0][0x638] ;  /* 0x00018e00ff1c7b82 */ /* 0x000f220000000800 */
[----:B0-----:R-:W-:-:S07]  /*69c0*/  IMAD R25, R9, R7, R12 ;  /* 0x0000000709197224 */ /* 0x001fce00078e020c */
[----:B------:R-:W0:Y:S08]  /*69d0*/  LDC R29, c[0x0][0x610] ;  /* 0x00018400ff1d7b82 */ /* 0x000e300000000800 */
[----:B------:R-:W0:Y:S01]  /*69e0*/  LDC R30, c[0x0][0x600] ;  /* 0x00018000ff1e7b82 */ /* 0x000e220000000800 */
[----:B-123--:R-:W-:Y:S05]  /*69f0*/  @!P0 BRA `(.L_x_161) ;  /* 0x0000000000288947 */ /* 0x00efea0003800000 */
[----:B------:R-:W1:Y:S02]  /*6a00*/  LDC R0, c[0x0][0x64c] ;  /* 0x00019300ff007b82 */ /* 0x000e640000000800 */
[----:B-1----:R-:W-:-:S05]  /*6a10*/  IADD3 R3, P0, R15, R0, RZ ;  /* 0x000000000f037210 */ /* 0x002fca0007f1e0ff */
        /* <DEDUP_REMOVED lines=8> */
.L_x_161:
[----:B------:R-:W-:Y:S01]  /*6aa0*/  ISETP.NE.AND P0, PT, R2, 0x1, PT ;  /* 0x000000010200780c */ /* 0x000fe20003f05270 */
[----:B------:R-:W-:Y:S01]  /*6ab0*/  IMAD.MOV R14, RZ, RZ, -R14 ;  /* 0x000000ffff0e7224 */ /* 0x000fe200078e0a0e */
[----:B------:R-:W-:Y:S02]  /*6ac0*/  SHF.R.U64 R3, R4, R24, R5 ;  /* 0x0000001804037219 */ /* 0x000fe40000001205 */
[----:B------:R-:W-:Y:S02]  /*6ad0*/  LOP3.LUT R0, R13, R98, RZ, 0xc0, !PT ;  /* 0x000000620d007212 */ /* 0x000fe400078ec0ff */
[----:B------:R-:W-:Y:S01]  /*6ae0*/  LOP3.LUT R10, R10, R97, RZ, 0xc0, !PT ;  /* 0x000000610a0a7212 */ /* 0x000fe200078ec0ff */
[----:B------:R-:W-:Y:S02]  /*6af0*/  IMAD.MOV R4, RZ, RZ, -R3 ;  /* 0x000000ffff047224 */ /* 0x000fe400078e0a03 */
[----:B------:R-:W-:Y:S02]  /*6b00*/  IMAD R0, R93, R3, R0 ;  /* 0x000000035d007224 */ /* 0x000fe400078e0200 */
[----:B----4-:R-:W-:-:S02]  /*6b10*/  IMAD R3, R4, R28, R15 ;  /* 0x0000001c04037224 */ /* 0x010fc400078e020f */
[----:B------:R-:W-:Y:S02]  /*6b20*/  @P0 IMAD R25, R21, R14, R20 ;  /* 0x0000000e15190224 */ /* 0x000fe400078e0214 */
[----:B0-----:R-:W-:Y:S02]  /*6b30*/  IMAD R5, R3, R30, R10 ;  /* 0x0000001e03057224 */ /* 0x001fe400078e020a */
[----:B------:R-:W-:Y:S02]  /*6b40*/  IMAD R0, R0, R29, R25 ;  /* 0x0000001d00007224 */ /* 0x000fe400078e0219 */
[----:B------:R-:W-:-:S03]  /*6b50*/  IMAD.MOV.U32 R4, RZ, RZ, 0x1 ;  /* 0x00000001ff047424 */ /* 0x000fc600078e00ff */
[----:B------:R-:W-:Y:S02]  /*6b60*/  SEL R100, R5, R0, !P0 ;  /* 0x0000000005647207 */ /* 0x000fe40004000000 */
[----:B------:R-:W-:Y:S02]  /*6b70*/  PRMT R3, R4, 0x7610, R3 ;  /* 0x0000761004037816 */ /* 0x000fe40000000003 */
[----:B------:R-:W-:-:S07]  /*6b80*/  SEL R0, R0, R5, !P0 ;  /* 0x0000000500007207 */ /* 0x000fce0004000000 */
.L_x_159:
[----:B------:R-:W-:Y:S01]  /*6b90*/  LOP3.LUT P0, RZ, R3, 0xff, RZ, 0xc0, !PT ;  /* 0x000000ff03ff7812 */ /* 0x000fe2000780c0ff */
[----:B------:R-:W-:Y:S01]  /*6ba0*/  UIMAD.WIDE.U32 UR4, UR42, -0x33333333, URZ ;  /* 0xcccccccd2a0478a5 */ /* 0x000fe2000f8e003f */
[----:B------:R-:W-:-:S03]  /*6bb0*/  IMAD.MOV.U32 R103, RZ, RZ, R0 ;  /* 0x000000ffff677224 */ /* 0x000fc600078e0000 */
[----:B------:R-:W-:-:S04]  /*6bc0*/  USHF.R.U32.HI UR4, URZ, 0x2, UR5 ;  /* 0x000000023f047899 */ /* 0x000fc80008011605 */
[----:B------:R-:W-:-:S04]  /*6bd0*/  UIMAD UR42, UR4, -0x5, UR42 ;  /* 0xfffffffb042a78a4 */ /* 0x000fc8000f8e022a */
[----:B------:R-:W-:Y:S08]  /*6be0*/  @P0 BRA `(.L_x_162) ;  /* 0xffffffa8002c0947 */ /* 0x000ff0000383ffff */
[----:B------:R-:W-:Y:S05]  /*6bf0*/  EXIT ;  /* 0x000000000000794d */ /* 0x000fea0003800000 */
.L_x_7:
        /* <DEDUP_REMOVED lines=26> */
.L_x_164:
[----:B------:R-:W0:Y:S01]  /*6da0*/  LDC.64 R30, c[0x0][0x640] ;  /* 0x00019000ff1e7b82 */ /* 0x000e220000000a00 */
[-CC-:B------:R-:W-:Y:S01]  /*6db0*/  SHF.R.U64 R22, R14, R8.reuse, R15.reuse ;  /* 0x000000080e167219 */ /* 0x180fe2000000120f */
[----:B------:R-:W-:Y:S01]  /*6dc0*/  IMAD.MOV.U32 R27, RZ, RZ, 0x1 ;  /* 0x00000001ff1b7424 */ /* 0x000fe200078e00ff */
[----:B------:R-:W-:Y:S02]  /*6dd0*/  SHF.R.U32.HI R7, RZ, R8, R15 ;  /* 0x00000008ff077219 */ /* 0x000fe4000001160f */
[----:B------:R-:W-:-:S03]  /*6de0*/  IADD3 R13, P0, RZ, -R22, RZ ;  /* 0x80000016ff0d7210 */ /* 0x000fc60007f1e0ff */
[----:B------:R-:W1:Y:S02]  /*6df0*/  LDC R12, c[0x0][0x618] ;  /* 0x00018600ff0c7b82 */ /* 0x000e640000000800 */
[----:B------:R-:W-:Y:S02]  /*6e00*/  IMAD.X R7, RZ, RZ, ~R7, P0 ;  /* 0x000000ffff077224 */ /* 0x000fe400000e0e07 */
[----:B------:R-:W-:-:S04]  /*6e10*/  IMAD.WIDE.U32 R10, R13, R24, R16 ;  /* 0x000000180d0a7225 */ /* 0x000fc800078e0010 */
[----:B------:R-:W2:Y:S01]  /*6e20*/  LDC R14, c[0x0][0x608] ;  /* 0x00018200ff0e7b82 */ /* 0x000ea20000000800 */
[----:B------:R-:W-:-:S04]  /*6e30*/  IMAD R8, R7, R24, RZ ;  /* 0x0000001807087224 */ /* 0x000fc800078e02ff */
[----:B------:R-:W-:-:S03]  /*6e40*/  IMAD R7, R13, R25, R8 ;  /* 0x000000190d077224 */ /* 0x000fc600078e0208 */
[----:B------:R-:W3:Y:S01]  /*6e50*/  LDC R28, c[0x0][0x658] ;  /* 0x00019600ff1c7b82 */ /* 0x000ee20000000800 */
[----:B------:R-:W-:Y:S01]  /*6e60*/  IMAD.IADD R7, R11, 0x1, R7 ;  /* 0x000000010b077824 */ /* 0x000fe200078e0207 */
[----:B0-----:R-:W-:Y:S01]  /*6e70*/  ISETP.NE.U32.AND P0, PT, R30, RZ, PT ;  /* 0x000000ff1e00720c */ /* 0x001fe20003f05070 */
[----:B------:R-:W-:-:S03]  /*6e80*/  IMAD.MOV.U32 R11, RZ, RZ, -0x1 ;  /* 0xffffffffff0b7424 */ /* 0x000fc600078e00ff */
        /* <DEDUP_REMOVED lines=8> */
[-C--:B---3--:R-:W-:Y:S02]  /*6f10*/  SHF.L.U32 R10, R11, R28.reuse, RZ ;  /* 0x0000001c0b0a7219 */ /* 0x088fe400000006ff */
[--C-:B------:R-:W-:Y:S02]  /*6f20*/  SHF.R.U64 R26, R24, R28, R7.reuse ;  /* 0x0000001c181a7219 */ /* 0x100fe40000001207 */
[----:B------:R-:W-:Y:S02]  /*6f30*/  LOP3.LUT R29, RZ, R10, RZ, 0x33, !PT ;  /* 0x0000000aff1d7212 */ /* 0x000fe400078e33ff */
[----:B------:R-:W-:Y:S01]  /*6f40*/  SHF.R.U32.HI R11, RZ, R28, R7 ;  /* 0x0000001cff0b7219 */ /* 0x000fe20000011607 */
[----:B------:R-:W3:Y:S01]  /*6f50*/  LDC R32, c[0x0][0x610] ;  /* 0x00018400ff207b82 */ /* 0x000ee20000000800 */
[----:B------:R-:W-:Y:S01]  /*6f60*/  IMAD.MOV.U32 R10, RZ, RZ, R26 ;  /* 0x000000ffff0a7224 */ /* 0x000fe200078e001a */
[----:B------:R-:W-:Y:S06]  /*6f70*/  @!P0 BRA `(.L_x_165) ;  /* 0x0000000000288947 */ /* 0x000fec0003800000 */
        /* <DEDUP_REMOVED lines=10> */
.L_x_165:
[----:B------:R-:W-:Y:S02]  /*7020*/  ISETP.NE.AND P0, PT, R2, 0x1, PT ;  /* 0x000000010200780c */ /* 0x000fe40003f05270 */
[----:B-1----:R-:W-:Y:S01]  /*7030*/  SHF.R.U64 R8, R10, R8, R11 ;  /* 0x000000080a087219 */ /* 0x002fe2000000120b */
[----:B0-----:R-:W-:Y:S01]  /*7040*/  VIADD R11, R21, 0xffffffff ;  /* 0xffffffff150b7836 */ /* 0x001fe20000000000 */
[----:B------:R-:W-:Y:S02]  /*7050*/  SHF.L.U32 R27, R27, R28, RZ ;  /* 0x0000001c1b1b7219 */ /* 0x000fe400000006ff */
[----:B------:R-:W-:Y:S01]  /*7060*/  LOP3.LUT R5, R24, R29, RZ, 0xc0, !PT ;  /* 0x0000001d18057212 */ /* 0x000fe200078ec0ff */
[----:B------:R-:W-:-:S04]  /*7070*/  IMAD.MOV R7, RZ, RZ, -R8 ;  /* 0x000000ffff077224 */ /* 0x000fc800078e0a08 */
[----:B------:R-:W-:Y:S02]  /*7080*/  IMAD R5, R27, R8, R5 ;  /* 0x000000081b057224 */ /* 0x000fe400078e0205 */
[----:B------:R-:W-:Y:S01]  /*7090*/  @P0 IMAD R6, R9, R23, R4 ;  /* 0x0000001709060224 */ /* 0x000fe200078e0204 */
[----:B------:R-:W-:Y:S01]  /*70a0*/  LOP3.LUT R9, R20, R11, RZ, 0xc0, !PT ;  /* 0x0000000b14097212 */ /* 0x000fe200078ec0ff */
[----:B--2---:R-:W-:Y:S02]  /*70b0*/  IMAD R4, R7, R25, R26 ;  /* 0x0000001907047224 */ /* 0x004fe400078e021a */
[----:B---3--:R-:W-:Y:S02]  /*70c0*/  IMAD R6, R5, R32, R6 ;  /* 0x0000002005067224 */ /* 0x008fe400078e0206 */
[----:B------:R-:W-:Y:S02]  /*70d0*/  IMAD R5, R4, R21, R9 ;  /* 0x0000001504057224 */ /* 0x000fe400078e0209 */
[----:B------:R-:W-:-:S02]  /*70e0*/  IMAD.MOV.U32 R8, RZ, RZ, 0x1 ;  /* 0x00000001ff087424 */ /* 0x000fc400078e00ff */
[----:B------:R-:W-:Y:S01]  /*70f0*/  IMAD.MOV.U32 R7, RZ, RZ, R22 ;  /* 0x000000ffff077224 */ /* 0x000fe200078e0016 */
[----:B------:R-:W-:Y:S02]  /*7100*/  SEL R21, R5, R6, !P0 ;  /* 0x0000000605157207 */ /* 0x000fe40004000000 */
[----:B------:R-:W-:-:S07]  /*7110*/  SEL R20, R6, R5, !P0 ;  /* 0x0000000506147207 */ /* 0x000fce0004000000 */
.L_x_163:
[----:B------:R-:W-:-:S08]  /*7120*/  NOP ;  /* 0x0000000000007918 */ /* 0x000fd00000000000 */
[----:B------:R-:W0:-:S00]  /*7130*/  USETMAXREG.DEALLOC.CTAPOOL 0x28 ;  /* 0x00000028000079c8 */ /* 0x000e0000080e0500 */
[----:B0-----:R-:W-:-:S13]  /*7140*/  ISETP.NE.AND P0, PT, R3, RZ, PT ;  /* 0x000000ff0300720c */ /* 0x001fda0003f05270 */
[----:B------:R-:W-:Y:S05]  /*7150*/  @P0 EXIT ;  /* 0x000000000000094d */ /* 0x000fea0003800000 */
[----:B------:R-:W-:Y:S01]  /*7160*/  LOP3.LUT P0, RZ, R8, 0xff, RZ, 0xc0, !PT ;  /* 0x000000ff08ff7812 */ /* 0x000fe2000780c0ff */
[----:B------:R-:W-:Y:S02]  /*7170*/  IMAD.MOV.U32 R3, RZ, RZ, 0x1 ;  /* 0x00000001ff037424 */ /* 0x000fe400078e00ff */
[----:B------:R-:W-:-:S10]  /*7180*/  IMAD.MOV.U32 R8, RZ, RZ, RZ ;  /* 0x000000ffff087224 */ /* 0x000fd400078e00ff */
[----:B------:R-:W-:Y:S05]  /*7190*/  @!P0 BRA `(.L_x_166) ;  /* 0x0000000c00588947 */ /* 0x000fea0003800000 */
[----:B------:R-:W0:Y:S01]  /*71a0*/  LDC R3, c[0x0][0x28c] ;  /* 0x0000a300ff037b82 */ /* 0x000e220000000800 */
[----:B------:R-:W1:Y:S01]  /*71b0*/  S2R R13, SR_CgaCtaId ;  /* 0x00000000000d7919 */ /* 0x000e620000008800 */
[----:B------:R-:W-:Y:S01]  /*71c0*/  ULDC UR5, c[0x0][0x658] ;  /* 0x0001960000057ab9 */ /* 0x000fe20000000800 */
[----:B------:R-:W-:Y:S01]  /*71d0*/  UMOV UR6, 0xffffffff ;  /* 0xffffffff00067882 */ /* 0x000fe20000000000 */
[----:B------:R-:W-:Y:S01]  /*71e0*/  BSSY B0, `(.L_x_166) ;  /* 0x00000d1000007945 */ /* 0x000fe20003800000 */
[----:B------:R-:W-:Y:S01]  /*71f0*/  USHF.L.U32 UR6, UR6, UR5, URZ ;  /* 0x0000000506067299 */ /* 0x000fe2000800063f */
[----:B------:R-:W-:Y:S01]  /*7200*/  IMAD.MOV.U32 R10, RZ, RZ, 0x1 ;  /* 0x00000001ff0a7424 */ /* 0x000fe200078e00ff */
[----:B------:R-:W-:Y:S01]  /*7210*/  LOP3.LUT R9, R18, 0x2, RZ, 0xfc, !PT ;  /* 0x0000000212097812 */ /* 0x000fe200078efcff */
[----:B------:R-:W-:Y:S01]  /*7220*/  IMAD.MOV.U32 R8, RZ, RZ, RZ ;  /* 0x000000ffff087224 */ /* 0x000fe200078e00ff */
[----:B------:R-:W-:Y:S01]  /*7230*/  ULDC UR4, c[0x0][0x600] ;  /* 0x0001800000047ab9 */ /* 0x000fe20000000800 */
[----:B------:R-:W-:Y:S01]  /*7240*/  UMOV UR7, 0x1 ;  /* 0x0000000100077882 */ /* 0x000fe20000000000 */
[----:B------:R-:W-:-:S02]  /*7250*/  UIADD3 UR4, UR4, -0x1, URZ ;  /* 0xffffffff04047890 */ /* 0x000fc4000fffe03f */
[----:B------:R-:W-:Y:S02]  /*7260*/  USHF.L.U32 UR5, UR7, UR5, URZ ;  /* 0x0000000507057299 */ /* 0x000fe4000800063f */
[----:B------:R-:W-:Y:S01]  /*7270*/  ULOP3.LUT UR6, URZ, UR6, URZ, 0x33, !UPT ;  /* 0x000000063f067292 */ /* 0x000fe2000f8e333f */
[----:B------:R-:W-:Y:S01]  /*7280*/  ULDC.64 UR30, c[0x0][0x198] ;  /* 0x00006600001e7ab9 */ /* 0x000fe20000000a00 */
[----:B0-----:R-:W-:-:S05]  /*7290*/  VIADD R3, R3, 0x7f ;  /* 0x0000007f03037836 */ /* 0x001fca0000000000 */
[----:B------:R-:W-:-:S04]  /*72a0*/  SHF.R.S32.HI R4, RZ, 0x1f, R3 ;  /* 0x0000001fff047819 */ /* 0x000fc80000011403 */
[----:B------:R-:W-:Y:S01]  /*72b0*/  LEA.HI R4, R4, R3, RZ, 0x7 ;  /* 0x0000000304047211 */ /* 0x000fe200078f38ff */
[C---:B-1----:R-:W-:Y:S02]  /*72c0*/  IMAD.SHL.U32 R12, R13.reuse, 0x40, RZ ;  /* 0x000000400d0c7824 */ /* 0x042fe400078e00ff */
[----:B------:R-:W-:Y:S01]  /*72d0*/  IMAD.SHL.U32 R13, R13, 0x1000, RZ ;  /* 0x000010000d0d7824 */ /* 0x000fe200078e00ff */
[----:B------:R-:W-:Y:S01]  /*72e0*/  SHF.R.S32.HI R11, RZ, 0x7, R4 ;  /* 0x00000007ff0b7819 */ /* 0x000fe20000011404 */
[----:B------:R-:W-:Y:S01]  /*72f0*/  IMAD.MOV.U32 R3, RZ, RZ, 0x1 ;  /* 0x00000001ff037424 */ /* 0x000fe200078e00ff */
[----:B------:R-:W-:Y:S02]  /*7300*/  LOP3.LUT R12, R12, 0x40, RZ, 0xc0, !PT ;  /* 0x000000400c0c7812 */ /* 0x000fe400078ec0ff */
[----:B------:R-:W-:Y:S01]  /*7310*/  LOP3.LUT R13, R13, 0x1000, RZ, 0xc0, !PT ;  /* 0x000010000d0d7812 */ /* 0x000fe200078ec0ff */
[----:B------:R-:W-:-:S07]  /*7320*/  VIADD R19, R11, 0x1 ;  /* 0x000000010b137836 */ /* 0x000fce0000000000 */
.L_x_177:
[----:B------:R-:W-:-:S03]  /*7330*/  UMOV UR7, 0xffffffff ;  /* 0xffffffff00077882 */ /* 0x000fc60000000000 */
[----:B------:R-:W-:Y:S05]  /*7340*/  BRA.DIV UR7, `(.L_x_167) ;  /* 0x0000000e07f87947 */ /* 0x000fea000b800000 */
[----:B------:R-:W-:-:S13]  /*7350*/  ELECT P6, URZ, PT ;  /* 0x00000000003f782f */ /* 0x000fda00038c0000 */
.L_x_189:
[----:B------:R-:W0:Y:S01]  /*7360*/  LDC R4, c[0x0][0x28c] ;  /* 0x0000a300ff047b82 */ /* 0x000e220000000800 */
[----:B------:R-:W-:Y:S01]  /*7370*/  BSSY B1, `(.L_x_168) ;  /* 0x0000044000017945 */ /* 0x000fe20003800000 */
[----:B0-----:R-:W-:-:S13]  /*7380*/  ISETP.LT.OR P6, PT, R4, 0x1, !P6 ;  /* 0x000000010400780c */ /* 0x001fda00077c1670 */
[----:B------:R-:W-:Y:S05]  /*7390*/  @P6 BRA `(.L_x_169) ;  /* 0x0000000400046947 */ /* 0x000fea0003800000 */
[----:B------:R-:W-:Y:S02]  /*73a0*/  IMAD.SHL.U32 R20, R20, 0x80, RZ ;  /* 0x0000008014147824 */ /* 0x000fe400078e00ff */
[----:B------:R-:W-:Y:S02]  /*73b0*/  IMAD R21, R21, 0x80, R12 ;  /* 0x0000008015157824 */ /* 0x000fe400078e020c */
[----:B------:R-:W-:Y:S02]  /*73c0*/  IMAD.MOV.U32 R22, RZ, RZ, RZ ;  /* 0x000000ffff167224 */ /* 0x000fe400078e00ff */
[----:B------:R-:W-:Y:S02]  /*73d0*/  IMAD.MOV.U32 R4, RZ, RZ, R19 ;  /* 0x000000ffff047224 */ /* 0x000fe400078e0013 */
[----:B------:R-:W-:Y:S02]  /*73e0*/  IMAD.MOV.U32 R5, RZ, RZ, R3 ;  /* 0x000000ffff057224 */ /* 0x000fe400078e0003 */
[----:B------:R-:W-:-:S07]  /*73f0*/  IMAD.MOV.U32 R6, RZ, RZ, R8 ;  /* 0x000000ffff067224 */ /* 0x000fce00078e0008 */
.L_x_172:
[----:B------:R-:W0:Y:S01]  /*7400*/  S2R R15, SR_CgaCtaId ;  /* 0x00000000000f7919 */ /* 0x000e220000008800 */
[----:B------:R-:W-:Y:S02]  /*7410*/  MOV R14, 0x400 ;  /* 0x00000400000e7802 */ /* 0x000fe40000000f00 */
[----:B------:R-:W-:Y:S02]  /*7420*/  ISETP.NE.AND P1, PT, R0, RZ, PT ;  /* 0x000000ff0000720c */ /* 0x000fe40003f25270 */
[----:B0-----:R-:W-:Y:S02]  /*7430*/  LEA R25, R15, R14, 0x18 ;  /* 0x0000000e0f197211 */ /* 0x001fe400078ec0ff */
[----:B------:R-:W-:-:S09]  /*7440*/  SHF.L.U32 R14, R5, 0x1f, RZ ;  /* 0x0000001f050e7819 */ /* 0x000fd200000006ff */
[----:B------:R-:W0:Y:S01]  /*7450*/  @!P1 LDC R15, c[0x0][0x500] ;  /* 0x00014000ff0f9b82 */ /* 0x000e220000000800 */
[----:B------:R-:W-:-:S04]  /*7460*/  IMAD R23, R6, 0x8, R25 ;  /* 0x0000000806177824 */ /* 0x000fc800078e0219 */
[----:B------:R-:W1:Y:S02]  /*7470*/  SYNCS.PHASECHK.TRANS64.TRYWAIT P0, [R23+URZ+0x28], R14 ;  /* 0x0000280e170075a7 */ /* 0x000e64000800017f */
[----:B-1----:R-:W-:Y:S05]  /*7480*/  @!P0 BRA `(.L_x_170) ;  /* 0x0000000c00c88947 */ /* 0x002fea0003800000 */
.L_x_190:
[----:B-1----:R-:W-:Y:S01]  /*7490*/  PRMT R14, R9, 0x9910, RZ ;  /* 0x00009910090e7816 */ /* 0x002fe200000000ff */
[----:B0-----:R0:W-:Y:S03]  /*74a0*/  @!P1 SYNCS.ARRIVE.TRANS64 RZ, [R23+URZ], R15 ;  /* 0x0000000f17ff99a7 */ /* 0x0011e6000800003f */
[----:B------:R-:W-:-:S13]  /*74b0*/  ISETP.NE.AND P0, PT, R14, 0x2, PT ;  /* 0x000000020e00780c */ /* 0x000fda0003f05270 */
[----:B0-----:R-:W-:Y:S05]  /*74c0*/  @P0 BRA `(.L_x_171) ;  /* 0x0000000000040947 */ /* 0x001fea0003800000 */
[----:B------:R-:W-:Y:S01]  /*74d0*/  BPT.TRAP 0x1 ;  /* 0x000000040000795c */ /* 0x000fe20000300000 */
.L_x_171:
[----:B------:R-:W-:Y:S01]  /*74e0*/  IMAD R14, R6, 0x8000, R25 ;  /* 0x00008000060e7824 */ /* 0x000fe200078e0219 */
[----:B------:R-:W-:Y:S01]  /*74f0*/  R2UR UR34, R22 ;  /* 0x00000000162272ca */ /* 0x000fe200000e0000 */
[----:B------:R-:W-:Y:S01]  /*7500*/  VIADD R4, R4, 0xffffffff ;  /* 0xffffffff04047836 */ /* 0x000fe20000000000 */
[----:B------:R-:W-:Y:S01]  /*7510*/  R2UR UR33, R23 ;  /* 0x00000000172172ca */ /* 0x000fe200000e0000 */
[----:B------:R-:W-:Y:S01]  /*7520*/  UIADD3 UR14, UP0, UR30, 0xf0, URZ ;  /* 0x000000f01e0e7890 */ /* 0x000fe2000ff1e03f */
[----:B------:R-:W-:Y:S01]  /*7530*/  R2UR UR24, R14 ;  /* 0x000000000e1872ca */ /* 0x000fe200000e0000 */
[----:B------:R-:W-:Y:S01]  /*7540*/  IMAD R14, R6, 0x4000, R13 ;  /* 0x00004000060e7824 */ /* 0x000fe200078e020d */
[----:B------:R-:W-:Y:S01]  /*7550*/  R2UR UR36, R7 ;  /* 0x00000000072472ca */ /* 0x000fe200000e0000 */
[----:B------:R-:W-:Y:S01]  /*7560*/  UIADD3 UR42, UP1, UR30, 0x1f0, URZ ;  /* 0x000001f01e2a7890 */ /* 0x000fe2000ff3e03f */
[----:B------:R-:W-:Y:S01]  /*7570*/  R2UR UR35, R20 ;  /* 0x00000000142372ca */ /* 0x000fe200000e0000 */
[----:B------:R-:W-:Y:S01]  /*7580*/  IMAD R14, R14, 0x2, R25 ;  /* 0x000000020e0e7824 */ /* 0x000fe200078e0219 */
[----:B------:R-:W-:Y:S01]  /*7590*/  R2UR UR19, R21 ;  /* 0x00000000151372ca */ /* 0x000fe200000e0000 */
[----:B------:R-:W-:Y:S01]  /*75a0*/  UIADD3.X UR15, URZ, UR31, URZ, UP0, !UPT ;  /* 0x0000001f3f0f7290 */ /* 0x000fe200087fe43f */
[----:B------:R-:W-:Y:S01]  /*75b0*/  ISETP.GT.AND P1, PT, R4, 0x1, PT ;  /* 0x000000010400780c */ /* 0x000fe20003f24270 */
[----:B------:R-:W-:Y:S01]  /*75c0*/  UIADD3 UR26, UR34, 0x40, URZ ;  /* 0x00000040221a7890 */ /* 0x000fe2000fffe03f */
[----:B------:R-:W-:Y:S01]  /*75d0*/  R2UR UR8, R14 ;  /* 0x000000000e0872ca */ /* 0x000fe200000e0000 */
[----:B------:R-:W-:Y:S01]  /*75e0*/  UIADD3.X UR43, URZ, UR31, URZ, UP1, !UPT ;  /* 0x0000001f3f2b7290 */ /* 0x000fe20008ffe43f */
[----:B------:R-:W-:Y:S01]  /*75f0*/  VIADD R6, R6, 0x1 ;  /* 0x0000000106067836 */ /* 0x000fe20000000000 */
[----:B------:R-:W-:Y:S01]  /*7600*/  UIADD3 UR32, UR24, 0x100, URZ ;  /* 0x0000010018207890 */ /* 0x000fe2000fffe03f */
[----:B------:R-:W-:Y:S01]  /*7610*/  VIADD R22, R22, 0x80 ;  /* 0x0000008016167836 */ /* 0x000fe20000000000 */
[----:B------:R-:W-:Y:S01]  /*7620*/  UIADD3 UR24, UR24, 0x4100, URZ ;  /* 0x0000410018187890 */ /* 0x000fe2000fffe03f */
[----:B------:R-:W-:Y:S01]  /*7630*/  UMOV UR22, 0x0 ;  /* 0x0000000000167882 */ /* 0x000fe20000000000 */
[----:B------:R-:W-:Y:S01]  /*7640*/  UMOV UR23, 0x10000000 ;  /* 0x1000000000177882 */ /* 0x000fe20000000000 */
[----:B------:R-:W-:Y:S01]  /*7650*/  ISETP.NE.AND P0, PT, R6, 0x5, PT ;  /* 0x000000050600780c */ /* 0x000fe20003f05270 */
[----:B------:R-:W-:Y:S01]  /*7660*/  UMOV UR25, UR33 ;  /* 0x0000002100197c82 */ /* 0x000fe20008000000 */
[----:B------:R-:W-:Y:S01]  /*7670*/  UMOV UR28, UR36 ;  /* 0x00000024001c7c82 */ /* 0x000fe20008000000 */
[----:B------:R-:W-:-:S02]  /*7680*/  UMOV UR27, UR35 ;  /* 0x00000023001b7c82 */ /* 0x000fc40008000000 */
[----:B------:R-:W-:Y:S01]  /*7690*/  UIADD3 UR16, UR8, 0x28100, URZ ;  /* 0x0002810008107890 */ /* 0x000fe2000fffe03f */
[----:B------:R0:W-:Y:S01]  /*76a0*/  UTMALDG.3D [UR32], [UR14], desc[UR22] ;  /* 0x000016200e0075b4 */ /* 0x0001e20008011000 */
[----:B------:R-:W-:Y:S01]  /*76b0*/  UIADD3 UR8, UR8, 0x2c100, URZ ;  /* 0x0002c10008087890 */ /* 0x000fe2000fffe03f */
[----:B------:R-:W-:Y:S01]  /*76c0*/  SEL R14, RZ, 0x1, P0 ;  /* 0x00000001ff0e7807 */ /* 0x000fe20000000000 */
[----:B------:R-:W-:Y:S01]  /*76d0*/  UMOV UR7, 0x30000 ;  /* 0x0003000000077882 */ /* 0x000fe20000000000 */
[----:B------:R-:W-:Y:S01]  /*76e0*/  UMOV UR17, UR33 ;  /* 0x0000002100117c82 */ /* 0x000fe20008000000 */
[----:B------:R-:W-:Y:S01]  /*76f0*/  UMOV UR18, UR34 ;  /* 0x0000002200127c82 */ /* 0x000fe20008000000 */
[----:B------:R-:W-:Y:S01]  /*7700*/  UMOV UR20, UR36 ;  /* 0x0000002400147c82 */ /* 0x000fe20008000000 */
[----:B------:R-:W-:Y:S01]  /*7710*/  UMOV UR9, UR33 ;  /* 0x0000002100097c82 */ /* 0x000fe20008000000 */
[----:B------:R-:W-:Y:S01]  /*7720*/  UMOV UR11, UR19 ;  /* 0x00000013000b7c82 */ /* 0x000fe20008000000 */
[----:B------:R-:W-:Y:S01]  /*7730*/  UMOV UR12, UR36 ;  /* 0x00000024000c7c82 */ /* 0x000fe20008000000 */
[----:B------:R0:W-:Y:S01]  /*7740*/  UTMALDG.3D [UR24], [UR14], desc[UR22] ;  /* 0x000016180e0075b4 */ /* 0x0001e20008011000 */
[----:B------:R-:W-:Y:S01]  /*7750*/  UMOV UR10, UR26 ;  /* 0x0000001a000a7c82 */ /* 0x000fe20008000000 */
[----:B------:R-:W-:-:S02]  /*7760*/  LOP3.LUT R5, R5, R14, RZ, 0x3c, !PT ;  /* 0x0000000e05057212 */ /* 0x000fc400078e3cff */
[----:B------:R-:W-:Y:S01]  /*7770*/  SEL R6, R6, RZ, P0 ;  /* 0x000000ff06067207 */ /* 0x000fe20000000000 */
[----:B------:R0:W-:Y:S01]  /*7780*/  UTMALDG.3D.MULTICAST [UR16], [UR42], UR7, desc[UR22] ;  /* 0x000016102a0073b4 */ /* 0x0001e20008011807 */
[----:B------:R0:W-:Y:S02]  /*7790*/  UTMALDG.3D.MULTICAST [UR8], [UR42], UR7, desc[UR22] ;  /* 0x000016082a0073b4 */ /* 0x0001e40008011807 */
[----:B0-----:R-:W-:Y:S05]  /*77a0*/  @P1 BRA `(.L_x_172) ;  /* 0xfffffffc00141947 */ /* 0x001fea000383ffff */
.L_x_169:
[----:B------:R-:W-:Y:S05]  /*77b0*/  BSYNC B1 ;  /* 0x0000000000017941 */ /* 0x000fea0003800000 */
.L_x_168:
[----:B------:R-:W-:Y:S01]  /*77c0*/  LOP3.LUT P1, RZ, R10, 0xff, RZ, 0xc0, !PT ;  /* 0x000000ff0aff7812 */ /* 0x000fe2000782c0ff */
[C---:B------:R-:W-:Y:S01]  /*77d0*/  IMAD.IADD R7, R11.reuse, 0x1, R8 ;  /* 0x000000010b077824 */ /* 0x040fe200078e0208 */
[----:B------:R-:W-:Y:S01]  /*77e0*/  ULDC.64 UR8, c[0x0][0x650] ;  /* 0x0001940000087ab9 */ /* 0x000fe20000000a00 */
[----:B------:R-:W-:Y:S01]  /*77f0*/  ISETP.GE.U32.AND P2, PT, R11, 0x5, PT ;  /* 0x000000050b00780c */ /* 0x000fe20003f46070 */
[----:B------:R-:W-:Y:S01]  /*7800*/  BSSY B1, `(.L_x_173) ;  /* 0x000006c000017945 */ /* 0x000fe20003800000 */
[----:B------:R-:W-:Y:S01]  /*7810*/  IMAD.MOV.U32 R20, RZ, RZ, -0x1 ;  /* 0xffffffffff147424 */ /* 0x000fe200078e00ff */
[----:B------:R-:W-:Y:S01]  /*7820*/  ISETP.GT.U32.AND P0, PT, R7, 0x4, PT ;  /* 0x000000040700780c */ /* 0x000fe20003f04070 */
[----:B------:R-:W-:Y:S01]  /*7830*/  IMAD.MOV.U32 R21, RZ, RZ, -0x1 ;  /* 0xffffffffff157424 */ /* 0x000fe200078e00ff */
[----:B------:R-:W-:Y:S02]  /*7840*/  PRMT R10, RZ, 0x7610, R10 ;  /* 0x00007610ff0a7816 */ /* 0x000fe4000000000a */
[----:B------:R-:W-:-:S03]  /*7850*/  ISETP.LT.U32.AND P0, PT, R11, 0x5, P0 ;  /* 0x000000050b00780c */ /* 0x000fc60000701070 */
[----:B------:R-:W0:Y:S01]  /*7860*/  @P1 S2R R5, SR_CgaCtaId ;  /* 0x0000000000051919 */ /* 0x000e220000008800 */
[----:B------:R-:W-:-:S04]  /*7870*/  @P1 MOV R4, 0x400 ;  /* 0x0000040000041802 */ /* 0x000fc80000000f00 */
[----:B0-----:R-:W-:Y:S01]  /*7880*/  @P1 LEA R6, R5, R4, 0x18 ;  /* 0x0000000405061211 */ /* 0x001fe200078ec0ff */
[----:B------:R-:W-:Y:S01]  /*7890*/  IMAD.WIDE.U32 R4, R7, -0x33333333, RZ ;  /* 0xcccccccd07047825 */ /* 0x000fe200078e00ff */
[----:B------:R-:W-:Y:S02]  /*78a0*/  SEL R4, RZ, 0x1, !P0 ;  /* 0x00000001ff047807 */ /* 0x000fe40004000000 */
[----:B------:R0:W-:Y:S01]  /*78b0*/  @P1 SYNCS.ARRIVE.TRANS64.A1T0 RZ, [R6+URZ+0x68], RZ ;  /* 0x000068ff06ff19a7 */ /* 0x0001e2000810003f */
[----:B------:R-:W-:Y:S02]  /*78c0*/  IADD3 R16, P1, R16, UR38, RZ ;  /* 0x0000002610107c10 */ /* 0x000fe4000ff3e0ff */
[----:B------:R-:W-:Y:S02]  /*78d0*/  LOP3.LUT R3, R3, R4, RZ, 0x3c, !PT ;  /* 0x0000000403037212 */ /* 0x000fe400078e3cff */
[----:B------:R-:W-:Y:S02]  /*78e0*/  IADD3.X R17, R17, UR41, RZ, P1, !PT ;  /* 0x0000002911117c10 */ /* 0x000fe40008ffe4ff */
[----:B------:R-:W-:-:S02]  /*78f0*/  ISETP.GE.U32.AND P0, PT, R16, UR8, PT ;  /* 0x0000000810007c0c */ /* 0x000fc4000bf06070 */
[----:B0-----:R-:W-:Y:S02]  /*7900*/  SHF.R.U32.HI R6, RZ, 0x2, R5 ;  /* 0x00000002ff067819 */ /* 0x001fe40000011605 */
[----:B------:R-:W-:Y:S02]  /*7910*/  ISETP.GE.U32.AND.EX P0, PT, R17, UR9, PT, P0 ;  /* 0x0000000911007c0c */ /* 0x000fe4000bf06100 */
[----:B------:R-:W-:Y:S01]  /*7920*/  @P2 LOP3.LUT R3, R3, 0x1, R6, 0x78, !PT ;  /* 0x0000000103032812 */ /* 0x000fe200078e7806 */
[----:B------:R-:W-:Y:S01]  /*7930*/  IMAD R8, R6, -0x5, R7 ;  /* 0xfffffffb06087824 */ /* 0x000fe200078e0207 */
[----:B------:R-:W-:Y:S01]  /*7940*/  PRMT R4, RZ, 0x7610, R4 ;  /* 0x00007610ff047816 */ /* 0x000fe20000000004 */
[----:B------:R-:W-:-:S08]  /*7950*/  IMAD.MOV.U32 R7, RZ, RZ, -0x1 ;  /* 0xffffffffff077424 */ /* 0x000fd000078e00ff */
[----:B------:R-:W-:Y:S05]  /*7960*/  @P0 BRA `(.L_x_174) ;  /* 0x0000000400540947 */ /* 0x000fea0003800000 */
[----:B------:R-:W0:Y:S01]  /*7970*/  S2R R15, SR_CTAID.X ;  /* 0x00000000000f7919 */ /* 0x000e220000002500 */
[----:B------:R-:W-:Y:S01]  /*7980*/  ULDC.64 UR8, c[0x0][0x628] ;  /* 0x00018a0000087ab9 */ /* 0x000fe20000000a00 */
[----:B------:R-:W-:Y:S01]  /*7990*/  ULDC UR10, c[0x0][0x630] ;  /* 0x00018c00000a7ab9 */ /* 0x000fe20000000800 */
[----:B------:R-:W-:Y:S01]  /*79a0*/  ISETP.NE.U32.AND P0, PT, RZ, UR8, PT ;  /* 0x00000008ff007c0c */ /* 0x000fe2000bf05070 */
[----:B------:R-:W1:Y:S01]  /*79b0*/  S2R R20, SR_CTAID.Y ;  /* 0x0000000000147919 */ /* 0x000e620000002600 */
[----:B------:R-:W-:Y:S01]  /*79c0*/  ULDC UR11, c[0x0][0x150] ;  /* 0x00005400000b7ab9 */ /* 0x000fe20000000800 */
[----:B------:R-:W-:Y:S01]  /*79d0*/  IMAD.MOV.U32 R4, RZ, RZ, R16 ;  /* 0x000000ffff047224 */ /* 0x000fe200078e0010 */
[----:B------:R-:W-:Y:S01]  /*79e0*/  ISETP.NE.AND.EX P0, PT, RZ, UR9, PT, P0 ;  /* 0x00000009ff007c0c */ /* 0x000fe2000bf05300 */
[----:B------:R-:W-:Y:S01]  /*79f0*/  IMAD.MOV.U32 R5, RZ, RZ, R17 ;  /* 0x000000ffff057224 */ /* 0x000fe200078e0011 */
[----:B0-----:R-:W-:-:S11]  /*7a00*/  I2FP.F32.U32 R22, R15 ;  /* 0x0000000f00167245 */ /* 0x001fd60000201000 */
[----:B------:R-:W-:Y:S05]  /*7a10*/  @!P0 BRA `(.L_x_175) ;  /* 0x0000000000288947 */ /* 0x000fea0003800000 */
[----:B------:R-:W-:Y:S02]  /*7a20*/  ULDC UR7, c[0x0][0x634] ;  /* 0x00018d0000077ab9 */ /* 0x000fe40000000800 */
[----:B------:R-:W-:-:S05]  /*7a30*/  IADD3 R5, P0, R16, UR7, RZ ;  /* 0x0000000710057c10 */ /* 0x000fca000ff1e0ff */
[----:B------:R-:W-:-:S04]  /*7a40*/  IMAD.X R21, RZ, RZ, R17, P0 ;  /* 0x000000ffff157224 */ /* 0x000fc800000e0611 */
[----:B------:R-:W-:-:S04]  /*7a50*/  IMAD.WIDE.U32 R6, R21, UR8, RZ ;  /* 0x0000000815067c25 */ /* 0x000fc8000f8e00ff */
[----:B------:R-:W-:-:S04]  /*7a60*/  IMAD.WIDE.U32 R6, P0, R5, UR9, R6 ;  /* 0x0000000905067c25 */ /* 0x000fc8000f800006 */
[----:B------:R-:W-:-:S04]  /*7a70*/  IMAD.WIDE.U32 R4, R5, UR8, RZ ;  /* 0x0000000805047c25 */ /* 0x000fc8000f8e00ff */
[----:B------:R-:W-:Y:S01]  /*7a80*/  IMAD.MOV.U32 R4, RZ, RZ, R7 ;  /* 0x000000ffff047224 */ /* 0x000fe200078e0007 */
[----:B------:R-:W-:Y:S01]  /*7a90*/  IADD3 RZ, P1, R5, R6, RZ ;  /* 0x0000000605ff7210 */ /* 0x000fe20007f3e0ff */
[----:B------:R-:W-:-:S04]  /*7aa0*/  IMAD.X R5, RZ, RZ, RZ, P0 ;  /* 0x000000ffff057224 */ /* 0x000fc800000e06ff */
[----:B------:R-:W-:-:S08]  /*7ab0*/  IMAD.WIDE.U32.X R4, R21, UR9, R4, P1 ;  /* 0x0000000915047c25 */ /* 0x000fd000088e0404 */
.L_x_175:
[--C-:B------:R-:W-:Y:S01]  /*7ac0*/  SHF.R.U64 R14, R4, UR10, R5.reuse ;  /* 0x0000000a040e7c19 */ /* 0x100fe20008001205 */
[----:B------:R-:W-:Y:S01]  /*7ad0*/  FMUL R22, R22, UR11 ;  /* 0x0000000b16167c20 */ /* 0x000fe20008400000 */
[----:B------:R-:W-:Y:S01]  /*7ae0*/  SHF.R.U32.HI R4, RZ, UR10, R5 ;  /* 0x0000000aff047c19 */ /* 0x000fe20008011605 */
[----:B------:R-:W0:Y:S01]  /*7af0*/  LDC R6, c[0x0][0x144] ;  /* 0x00005100ff067b82 */ /* 0x000e220000000800 */
[----:B------:R-:W-:Y:S01]  /*7b00*/  IADD3 R5, P0, RZ, -R14, RZ ;  /* 0x8000000eff057210 */ /* 0x000fe20007f1e0ff */
[----:B------:R-:W-:Y:S01]  /*7b10*/  ULDC UR7, c[0x0][0x154] ;  /* 0x0000550000077ab9 */ /* 0x000fe20000000800 */
[----:B-1----:R-:W-:Y:S01]  /*7b20*/  I2FP.F32.U32 R7, R20 ;  /* 0x0000001400077245 */ /* 0x002fe20000201000 */
[----:B------:R-:W1:Y:S01]  /*7b30*/  F2I.U32.TRUNC.NTZ R22, R22 ;  /* 0x0000001600167305 */ /* 0x000e62000020f000 */
[----:B------:R-:W-:Y:S01]  /*7b40*/  ULDC.64 UR8, c[0x0][0x620] ;  /* 0x0001880000087ab9 */ /* 0x000fe20000000a00 */
[----:B------:R-:W-:Y:S01]  /*7b50*/  IMAD.X R4, RZ, RZ, ~R4, P0 ;  /* 0x000000ffff047224 */ /* 0x000fe200000e0e04 */
[----:B------:R-:W-:Y:S01]  /*7b60*/  ISETP.NE.AND P2, PT, R2, 0x1, PT ;  /* 0x000000010200780c */ /* 0x000fe20003f45270 */
[----:B------:R-:W-:Y:S01]  /*7b70*/  FMUL R23, R7, UR7 ;  /* 0x0000000707177c20 */ /* 0x000fe20008400000 */
[----:B------:R-:W2:Y:S01]  /*7b80*/  LDC R25, c[0x0][0x148] ;  /* 0x00005200ff197b82 */ /* 0x000ea20000000800 */
[----:B------:R-:W-:Y:S01]  /*7b90*/  IMAD R4, R4, UR8, RZ ;  /* 0x0000000804047c24 */ /* 0x000fe2000f8e02ff */
[----:B------:R-:W-:-:S03]  /*7ba0*/  ULDC UR7, c[0x0][0x618] ;  /* 0x0001860000077ab9 */ /* 0x000fc60000000800 */
[----:B------:R-:W3:Y:S01]  /*7bb0*/  F2I.U32.TRUNC.NTZ R23, R23 ;  /* 0x0000001700177305 */ /* 0x000ee2000020f000 */
[C---:B------:R-:W-:Y:S02]  /*7bc0*/  IMAD R7, R5.reuse, UR9, R4 ;  /* 0x0000000905077c24 */ /* 0x040fe4000f8e0204 */
[----:B------:R-:W-:Y:S01]  /*7bd0*/  IMAD.WIDE.U32 R4, R5, UR8, R16 ;  /* 0x0000000805047c25 */ /* 0x000fe2000f8e0010 */
[----:B------:R-:W-:Y:S02]  /*7be0*/  ULDC.64 UR8, c[0x0][0x640] ;  /* 0x0001900000087ab9 */ /* 0x000fe40000000a00 */
[----:B------:R-:W-:Y:S01]  /*7bf0*/  ISETP.NE.U32.AND P0, PT, RZ, UR8, PT ;  /* 0x00000008ff007c0c */ /* 0x000fe2000bf05070 */
[----:B------:R-:W-:Y:S02]  /*7c00*/  IMAD.IADD R5, R5, 0x1, R7 ;  /* 0x0000000105057824 */ /* 0x000fe400078e0207 */
[----:B-1----:R-:W-:Y:S01]  /*7c10*/  IMAD.MOV R22, RZ, RZ, -R22 ;  /* 0x000000ffff167224 */ /* 0x002fe200078e0a16 */
[----:B------:R-:W-:-:S02]  /*7c20*/  ISETP.NE.AND.EX P0, PT, RZ, UR9, PT, P0 ;  /* 0x00000009ff007c0c */ /* 0x000fc4000bf05300 */
[----:B------:R-:W-:Y:S01]  /*7c30*/  SHF.R.U64 R21, R4, UR7, R5 ;  /* 0x0000000704157c19 */ /* 0x000fe20008001205 */
[----:B0-----:R-:W-:Y:S01]  /*7c40*/  IMAD R15, R6, R22, R15 ;  /* 0x00000016060f7224 */ /* 0x001fe200078e020f */
[----:B------:R-:W-:Y:S01]  /*7c50*/  SHF.R.U32.HI R4, RZ, UR7, R5 ;  /* 0x00000007ff047c19 */ /* 0x000fe20008011605 */
[----:B------:R-:W-:Y:S01]  /*7c60*/  ULDC UR7, c[0x0][0x608] ;  /* 0x0001820000077ab9 */ /* 0x000fe20000000800 */
[----:B---3--:R-:W-:Y:S02]  /*7c70*/  IMAD.MOV R6, RZ, RZ, -R23 ;  /* 0x000000ffff067224 */ /* 0x008fe400078e0a17 */
[--C-:B------:R-:W-:Y:S02]  /*7c80*/  SHF.R.U64 R22, R21, UR7, R4.reuse ;  /* 0x0000000715167c19 */ /* 0x100fe40008001204 */
[----:B------:R-:W-:Y:S01]  /*7c90*/  SHF.R.U32.HI R5, RZ, UR7, R4 ;  /* 0x00000007ff057c19 */ /* 0x000fe20008011604 */
[----:B------:R-:W-:Y:S01]  /*7ca0*/  ULDC UR7, c[0x0][0x658] ;  /* 0x0001960000077ab9 */ /* 0x000fe20000000800 */
[----:B--2---:R-:W-:-:S02]  /*7cb0*/  @P2 IMAD R15, R25, R6, R20 ;  /* 0x00000006190f2224 */ /* 0x004fc400078e0214 */
[--C-:B------:R-:W-:Y:S02]  /*7cc0*/  SHF.R.U64 R20, R22, UR7, R5.reuse ;  /* 0x0000000716147c19 */ /* 0x100fe40008001205 */
[----:B------:R-:W-:-:S03]  /*7cd0*/  SHF.R.U32.HI R23, RZ, UR7, R5 ;  /* 0x00000007ff177c19 */ /* 0x000fc60008011605 */
[----:B------:R-:W-:Y:S02]  /*7ce0*/  IMAD.MOV.U32 R6, RZ, RZ, R20 ;  /* 0x000000ffff067224 */ /* 0x000fe400078e0014 */
[----:B------:R-:W-:Y:S01]  /*7cf0*/  IMAD.MOV.U32 R5, RZ, RZ, R23 ;  /* 0x000000ffff057224 */ /* 0x000fe200078e0017 */
[----:B------:R-:W-:Y:S06]  /*7d00*/  @!P0 BRA `(.L_x_176) ;  /* 0x00000000002c8947 */ /* 0x000fec0003800000 */
        /* <DEDUP_REMOVED lines=9> */
[----:B------:R-:W-:-:S04]  /*7da0*/  IMAD.WIDE.U32.X R4, R23, UR9, R4, P1 ;  /* 0x0000000917047c25 */ /* 0x000fc800088e0404 */
[----:B------:R-:W-:-:S07]  /*7db0*/  IMAD.MOV.U32 R6, RZ, RZ, R4 ;  /* 0x000000ffff067224 */ /* 0x000fce00078e0004 */
.L_x_176:
[----:B------:R-:W-:Y:S01]  /*7dc0*/  ULDC UR7, c[0x0][0x648] ;  /* 0x0001920000077ab9 */ /* 0x000fe20000000800 */
[----:B------:R-:W-:Y:S01]  /*7dd0*/  LOP3.LUT R4, R22, UR6, RZ, 0xc0, !PT ;  /* 0x0000000616047c12 */ /* 0x000fe2000f8ec0ff */
[----:B------:R-:W-:Y:S01]  /*7de0*/  ULDC UR8, c[0x0][0x610] ;  /* 0x0001840000087ab9 */ /* 0x000fe20000000800 */
[----:B------:R-:W-:Y:S01]  /*7df0*/  SHF.R.U64 R5, R6, UR7, R5 ;  /* 0x0000000706057c19 */ /* 0x000fe20008001205 */
[----:B------:R-:W-:Y:S01]  /*7e00*/  ULDC UR7, c[0x0][0x638] ;  /* 0x00018e0000077ab9 */ /* 0x000fe20000000800 */
[----:B------:R-:W-:-:S03]  /*7e10*/  LOP3.LUT R21, R21, UR4, RZ, 0xc0, !PT ;  /* 0x0000000415157c12 */ /* 0x000fc6000f8ec0ff */
[----:B------:R-:W-:Y:S02]  /*7e20*/  IMAD.MOV R7, RZ, RZ, -R5 ;  /* 0x000000ffff077224 */ /* 0x000fe400078e0a05 */
[----:B------:R-:W-:Y:S02]  /*7e30*/  IMAD R4, R5, UR5, R4 ;  /* 0x0000000505047c24 */ /* 0x000fe4000f8e0204 */
[----:B------:R-:W-:Y:S01]  /*7e40*/  IMAD R20, R7, UR7, R20 ;  /* 0x0000000707147c24 */ /* 0x000fe2000f8e0214 */
[----:B------:R-:W-:Y:S01]  /*7e50*/  ULDC UR7, c[0x0][0x600] ;  /* 0x0001800000077ab9 */ /* 0x000fe20000000800 */
[----:B------:R-:W-:Y:S02]  /*7e60*/  IMAD R15, R4, UR8, R15 ;  /* 0x00000008040f7c24 */ /* 0x000fe4000f8e020f */
[----:B------:R-:W-:Y:S02]  /*7e70*/  IMAD R20, R20, UR7, R21 ;  /* 0x0000000714147c24 */ /* 0x000fe4000f8e0215 */
[----:B------:R-:W-:-:S02]  /*7e80*/  IMAD.MOV.U32 R4, RZ, RZ, 0x1 ;  /* 0x00000001ff047424 */ /* 0x000fc400078e00ff */
[----:B------:R-:W-:Y:S01]  /*7e90*/  IMAD.MOV.U32 R7, RZ, RZ, R14 ;  /* 0x000000ffff077224 */ /* 0x000fe200078e000e */
[----:B------:R-:W-:Y:S02]  /*7ea0*/  SEL R21, R20, R15, !P2 ;  /* 0x0000000f14157207 */ /* 0x000fe40005000000 */
[----:B------:R-:W-:-:S07]  /*7eb0*/  SEL R20, R15, R20, !P2 ;  /* 0x000000140f147207 */ /* 0x000fce0005000000 */
.L_x_174:
[----:B------:R-:W-:Y:S05]  /*7ec0*/  BSYNC B1 ;  /* 0x0000000000017941 */ /* 0x000fea0003800000 */
.L_x_173:
[----:B------:R-:W-:-:S13]  /*7ed0*/  LOP3.LUT P0, RZ, R4, 0xff, RZ, 0xc0, !PT ;  /* 0x000000ff04ff7812 */ /* 0x000fda000780c0ff */
[----:B------:R-:W-:Y:S05]  /*7ee0*/  @P0 BRA `(.L_x_177) ;  /* 0xfffffff400100947 */ /* 0x000fea000383ffff */
[----:B------:R-:W-:Y:S05]  /*7ef0*/  BSYNC B0 ;  /* 0x0000000000007941 */ /* 0x000fea0003800000 */
.L_x_166:
[----:B------:R-:W-:-:S03]  /*7f00*/  UMOV UR7, 0xffffffff ;  /* 0xffffffff00077882 */ /* 0x000fc60000000000 */
[----:B------:R-:W-:Y:S05]  /*7f10*/  BRA.DIV UR7, `(.L_x_178) ;  /* 0x0000000607387947 */ /* 0x000fea000b800000 */
[----:B------:R-:W-:-:S13]  /*7f20*/  ELECT P6, URZ, PT ;  /* 0x00000000003f782f */ /* 0x000fda00038c0000 */
.L_x_193:
[----:B------:R-:W-:Y:S04]  /*7f30*/  BSSY B0, `(.L_x_179) ;  /* 0x0000034000007945 */ /* 0x000fe80003800000 */
[----:B------:R-:W-:Y:S05]  /*7f40*/  @!P6 BRA `(.L_x_180) ;  /* 0x0000000000c8e947 */ /* 0x000fea0003800000 */
[----:B------:R-:W-:-:S04]  /*7f50*/  LOP3.LUT R18, R18, 0x2, RZ, 0xfc, !PT ;  /* 0x0000000212127812 */ /* 0x000fc800078efcff */
[----:B------:R-:W-:-:S13]  /*7f60*/  ISETP.NE.AND P0, PT, R18, 0x3, PT ;  /* 0x000000031200780c */ /* 0x000fda0003f05270 */
[----:B------:R-:W-:Y:S05]  /*7f70*/  @!P0 BRA `(.L_x_181) ;  /* 0x0000000000048947 */ /* 0x000fea0003800000 */
[----:B------:R-:W-:Y:S01]  /*7f80*/  BPT.TRAP 0x1 ;  /* 0x000000040000795c */ /* 0x000fe20000300000 */
.L_x_181:
[----:B------:R-:W0:Y:S01]  /*7f90*/  S2R R5, SR_CgaCtaId ;  /* 0x0000000000057919 */ /* 0x000e220000008800 */
[----:B------:R-:W-:Y:S02]  /*7fa0*/  MOV R0, 0x400 ;  /* 0x0000040000007802 */ /* 0x000fe40000000f00 */
[----:B------:R-:W-:Y:S02]  /*7fb0*/  SHF.L.U32 R2, R3, 0x1f, RZ ;  /* 0x0000001f03027819 */ /* 0x000fe400000006ff */
[----:B0-----:R-:W-:-:S05]  /*7fc0*/  LEA R5, R5, R0, 0x18 ;  /* 0x0000000005057211 */ /* 0x001fca00078ec0ff */
[----:B------:R-:W-:-:S04]  /*7fd0*/  VIADD R5, R5, 0x28 ;  /* 0x0000002805057836 */ /* 0x000fc80000000000 */
[C---:B------:R-:W-:Y:S02]  /*7fe0*/  IMAD R7, R8.reuse, 0x8, R5 ;  /* 0x0000000808077824 */ /* 0x040fe400078e0205 */
[----:B------:R-:W-:Y:S02]  /*7ff0*/  VIADD R8, R8, 0x1 ;  /* 0x0000000108087836 */ /* 0x000fe40000000000 */
[----:B------:R-:W0:Y:S03]  /*8000*/  SYNCS.PHASECHK.TRANS64.TRYWAIT P0, [R7+URZ], R2 ;  /* 0x00000002070075a7 */ /* 0x000e26000800017f */
[----:B------:R-:W-:-:S04]  /*8010*/  ISETP.NE.AND P1, PT, R8, 0x5, PT ;  /* 0x000000050800780c */ /* 0x000fc80003f25270 */
[----:B------:R-:W-:Y:S02]  /*8020*/  SEL R0, RZ, 0x1, P1 ;  /* 0x00000001ff007807 */ /* 0x000fe40000800000 */
[----:B------:R-:W-:Y:S02]  /*8030*/  SEL R8, R8, RZ, P1 ;  /* 0x000000ff08087207 */ /* 0x000fe40000800000 */
[----:B------:R-:W-:-:S03]  /*8040*/  LOP3.LUT R9, R3, R0, RZ, 0x3c, !PT ;  /* 0x0000000003097212 */ /* 0x000fc600078e3cff */
[----:B------:R-:W-:Y:S01]  /*8050*/  IMAD R6, R8, 0x8, R5 ;  /* 0x0000000808067824 */ /* 0x000fe200078e0205 */
[----:B------:R-:W-:Y:S01]  /*8060*/  SHF.L.U32 R3, R9, 0x1f, RZ ;  /* 0x0000001f09037819 */ /* 0x000fe200000006ff */
[----:B0-----:R-:W-:Y:S06]  /*8070*/  @!P0 BRA `(.L_x_182) ;  /* 0x0000000400008947 */ /* 0x001fec0003800000 */
.L_x_194:
[----:B------:R-:W1:Y:S01]  /*8080*/  SYNCS.PHASECHK.TRANS64.TRYWAIT P0, [R6+URZ], R3 ;  /* 0x00000003060075a7 */ /* 0x000e62000800017f */
[----:B------:R-:W-:-:S05]  /*8090*/  VIADD R0, R8, 0x1 ;  /* 0x0000000108007836 */ /* 0x000fca0000000000 */
[----:B------:R-:W-:-:S04]  /*80a0*/  ISETP.NE.AND P1, PT, R0, 0x5, PT ;  /* 0x000000050000780c */ /* 0x000fc80003f25270 */
[----:B0-----:R-:W-:Y:S02]  /*80b0*/  SEL R2, RZ, 0x1, P1 ;  /* 0x00000001ff027807 */ /* 0x001fe40000800000 */
[----:B------:R-:W-:Y:S02]  /*80c0*/  SEL R0, R0, RZ, P1 ;  /* 0x000000ff00007207 */ /* 0x000fe40000800000 */
[----:B------:R-:W-:-:S03]  /*80d0*/  LOP3.LUT R9, R9, R2, RZ, 0x3c, !PT ;  /* 0x0000000209097212 */ /* 0x000fc600078e3cff */
[----:B------:R-:W-:Y:S01]  /*80e0*/  IMAD R7, R0, 0x8, R5 ;  /* 0x0000000800077824 */ /* 0x000fe200078e0205 */
[----:B------:R-:W-:Y:S01]  /*80f0*/  SHF.L.U32 R4, R9, 0x1f, RZ ;  /* 0x0000001f09047819 */ /* 0x000fe200000006ff */
[----:B-1----:R-:W-:Y:S06]  /*8100*/  @!P0 BRA `(.L_x_183) ;  /* 0x0000000000f08947 */ /* 0x002fec0003800000 */
.L_x_195:
[----:B------:R-:W1:Y:S01]  /*8110*/  SYNCS.PHASECHK.TRANS64.TRYWAIT P0, [R7+URZ], R4 ;  /* 0x00000004070075a7 */ /* 0x000e62000800017f */
[----:B------:R-:W-:-:S05]  /*8120*/  VIADD R0, R0, 0x1 ;  /* 0x0000000100007836 */ /* 0x000fca0000000000 */
[----:B------:R-:W-:-:S04]  /*8130*/  ISETP.NE.AND P1, PT, R0, 0x5, PT ;  /* 0x000000050000780c */ /* 0x000fc80003f25270 */
[----:B------:R-:W-:Y:S02]  /*8140*/  SEL R2, RZ, 0x1, P1 ;  /* 0x00000001ff027807 */ /* 0x000fe40000800000 */
[----:B------:R-:W-:Y:S02]  /*8150*/  SEL R0, R0, RZ, P1 ;  /* 0x000000ff00007207 */ /* 0x000fe40000800000 */
[----:B------:R-:W-:-:S03]  /*8160*/  LOP3.LUT R9, R9, R2, RZ, 0x3c, !PT ;  /* 0x0000000209097212 */ /* 0x000fc600078e3cff */
[----:B0-----:R-:W-:Y:S01]  /*8170*/  IMAD R6, R0, 0x8, R5 ;  /* 0x0000000800067824 */ /* 0x001fe200078e0205 */
[----:B------:R-:W-:Y:S01]  /*8180*/  SHF.L.U32 R3, R9, 0x1f, RZ ;  /* 0x0000001f09037819 */ /* 0x000fe200000006ff */
[----:B-1----:R-:W-:Y:S06]  /*8190*/  @!P0 BRA `(.L_x_184) ;  /* 0x0000000000e08947 */ /* 0x002fec0003800000 */
.L_x_196:
[----:B------:R-:W1:Y:S01]  /*81a0*/  SYNCS.PHASECHK.TRANS64.TRYWAIT P0, [R6+URZ], R3 ;  /* 0x00000003060075a7 */ /* 0x000e62000800017f */
[----:B------:R-:W-:-:S05]  /*81b0*/  VIADD R0, R0, 0x1 ;  /* 0x0000000100007836 */ /* 0x000fca0000000000 */
[----:B------:R-:W-:-:S04]  /*81c0*/  ISETP.NE.AND P1, PT, R0, 0x5, PT ;  /* 0x000000050000780c */ /* 0x000fc80003f25270 */
[----:B------:R-:W-:Y:S02]  /*81d0*/  SEL R2, RZ, 0x1, P1 ;  /* 0x00000001ff027807 */ /* 0x000fe40000800000 */
[----:B------:R-:W-:Y:S02]  /*81e0*/  SEL R0, R0, RZ, P1 ;  /* 0x000000ff00007207 */ /* 0x000fe40000800000 */
[----:B------:R-:W-:Y:S01]  /*81f0*/  LOP3.LUT R2, R9, R2, RZ, 0x3c, !PT ;  /* 0x0000000209027212 */ /* 0x000fe200078e3cff */
[----:B-1----:R-:W-:Y:S06]  /*8200*/  @!P0 BRA `(.L_x_185) ;  /* 0x0000000000d88947 */ /* 0x002fec0003800000 */
.L_x_197:
[----:B------:R-:W-:Y:S01]  /*8210*/  IMAD R5, R0, 0x8, R5 ;  /* 0x0000000800057824 */ /* 0x000fe200078e0205 */
[----:B------:R-:W-:-:S07]  /*8220*/  SHF.L.U32 R0, R2, 0x1f, RZ ;  /* 0x0000001f02007819 */ /* 0x000fce00000006ff */
.L_x_186:
[----:B--2---:R2:W3:Y:S02]  /*8230*/  SYNCS.PHASECHK.TRANS64.TRYWAIT P0, [R5+URZ], R0 ;  /* 0x00000000050075a7 */ /* 0x0044e4000800017f */
[----:B---3--:R-:W-:Y:S05]  /*8240*/  @!P0 NANOSLEEP.SYNCS 0x989680 ;  /* 0x009896800000895d */ /* 0x008fea0003900000 */
[----:B------:R-:W3:Y:S02]  /*8250*/  @!P0 SYNCS.PHASECHK.TRANS64 P0, [R5+URZ], R0 ;  /* 0x00000000050085a7 */ /* 0x000ee4000800007f */
[----:B---3--:R-:W-:Y:S05]  /*8260*/  @!P0 BRA `(.L_x_186) ;  /* 0xfffffffc00f08947 */ /* 0x008fea000383ffff */
.L_x_180:
[----:B------:R-:W-:Y:S05]  /*8270*/  BSYNC B0 ;  /* 0x0000000000007941 */ /* 0x000fea0003800000 */
.L_x_179:
[----:B------:R-:W-:Y:S05]  /*8280*/  EXIT ;  /* 0x000000000000794d */ /* 0x000fea0003800000 */
.L_x_21:
[----:B-1----:R1:W2:Y:S02]  /*8290*/  SYNCS.PHASECHK.TRANS64.TRYWAIT P1, [R3+URZ], R0 ;  /* 0x00000000030075a7 */ /* 0x0022a4000802017f */
[----:B--2---:R-:W-:Y:S05]  /*82a0*/  @!P1 NANOSLEEP.SYNCS 0x989680 ;  /* 0x009896800000995d */ /* 0x004fea0003900000 */
[----:B------:R-:W2:Y:S02]  /*82b0*/  @!P1 SYNCS.PHASECHK.TRANS64 P1, [R3+URZ], R0 ;  /* 0x00000000030095a7 */ /* 0x000ea4000802007f */
[----:B--2---:R-:W-:Y:S05]  /*82c0*/  @!P1 BRA `(.L_x_21) ;  /* 0xfffffffc00f09947 */ /* 0x004fea000383ffff */
[----:B------:R-:W-:Y:S05]  /*82d0*/  BRA `(.L_x_20) ;  /* 0xffffff94003c7947 */ /* 0x000fea000383ffff */
.L_x_26:
[----:B-1----:R1:W2:Y:S02]  /*82e0*/  SYNCS.PHASECHK.TRANS64.TRYWAIT P1, [R5+URZ], R4 ;  /* 0x00000004050075a7 */ /* 0x0022a4000802017f */
[----:B--2---:R-:W-:Y:S05]  /*82f0*/  @!P1 NANOSLEEP.SYNCS 0x989680 ;  /* 0x009896800000995d */ /* 0x004fea0003900000 */
[----:B------:R-:W2:Y:S02]  /*8300*/  @!P1 SYNCS.PHASECHK.TRANS64 P1, [R5+URZ], R4 ;  /* 0x00000004050095a7 */ /* 0x000ea4000802007f */
[----:B--2---:R-:W-:Y:S05]  /*8310*/  @!P1 BRA `(.L_x_26) ;  /* 0xfffffffc00f09947 */ /* 0x004fea000383ffff */
[----:B------:R-:W-:Y:S05]  /*8320*/  BRA `(.L_x_25) ;  /* 0xffffff9800887947 */ /* 0x000fea000383ffff */
.L_x_167:
[----:B------:R-:W-:Y:S01]  /*8330*/  BSSY B1, `(.L_x_187) ;  /* 0x0000006000017945 */ /* 0x000fe20003800000 */
[----:B------:R-:W-:-:S07]  /*8340*/  IMAD.MOV.U32 R15, RZ, RZ, -0x1 ;  /* 0xffffffffff0f7424 */ /* 0x000fce00078e00ff */
[----:B------:R-:W-:Y:S05]  /*8350*/  WARPSYNC.COLLECTIVE R15, `(.L_x_188) ;  /* 0x000000000f0c7348 */ /* 0x000fea0003c00000 */
[----:B------:R-:W-:Y:S02]  /*8360*/  ELECT P6, UR62, PT ;  /* 0x00000000003e782f */ /* 0x000fe400038c0000 */
[----:B------:R-:W-:Y:S01]  /*8370*/  MOV R14, UR62 ;  /* 0x0000003e000e7c02 */ /* 0x000fe20008000f00 */
[----:B------:R-:W-:Y:S10]  /*8380*/  ENDCOLLECTIVE ;  /* 0x000000000000791b */ /* 0x000ff40003800000 */
.L_x_188:
[----:B------:R-:W-:Y:S05]  /*8390*/  BSYNC B1 ;  /* 0x0000000000017941 */ /* 0x000fea0003800000 */
.L_x_187:
[----:B------:R-:W-:Y:S05]  /*83a0*/  BRA `(.L_x_189) ;  /* 0xffffffec00ec7947 */ /* 0x000fea000383ffff */
.L_x_170:
[----:B-1----:R1:W2:Y:S02]  /*83b0*/  SYNCS.PHASECHK.TRANS64.TRYWAIT P0, [R23+URZ+0x28], R14 ;  /* 0x0000280e170075a7 */ /* 0x0022a4000800017f */
[----:B--2---:R-:W-:Y:S05]  /*83c0*/  @!P0 NANOSLEEP.SYNCS 0x989680 ;  /* 0x009896800000895d */ /* 0x004fea0003900000 */
[----:B------:R-:W2:Y:S02]  /*83d0*/  @!P0 SYNCS.PHASECHK.TRANS64 P0, [R23+URZ+0x28], R14 ;  /* 0x0000280e170085a7 */ /* 0x000ea4000800007f */
[----:B--2---:R-:W-:Y:S05]  /*83e0*/  @!P0 BRA `(.L_x_170) ;  /* 0xfffffffc00f08947 */ /* 0x004fea000383ffff */
[----:B------:R-:W-:Y:S05]  /*83f0*/  BRA `(.L_x_190) ;  /* 0xfffffff000247947 */ /* 0x000fea000383ffff */
.L_x_178:
[----:B------:R-:W-:Y:S01]  /*8400*/  BSSY B0, `(.L_x_191) ;  /* 0x0000006000007945 */ /* 0x000fe20003800000 */
[----:B------:R-:W-:-:S07]  /*8410*/  IMAD.MOV.U32 R15, RZ, RZ, -0x1 ;  /* 0xffffffffff0f7424 */ /* 0x000fce00078e00ff */
[----:B------:R-:W-:Y:S05]  /*8420*/  WARPSYNC.COLLECTIVE R15, `(.L_x_192) ;  /* 0x000000000f0c7348 */ /* 0x000fea0003c00000 */
[----:B------:R-:W-:Y:S02]  /*8430*/  ELECT P6, UR62, PT ;  /* 0x00000000003e782f */ /* 0x000fe400038c0000 */
[----:B------:R-:W-:Y:S01]  /*8440*/  MOV R14, UR62 ;  /* 0x0000003e000e7c02 */ /* 0x000fe20008000f00 */
[----:B------:R-:W-:Y:S10]  /*8450*/  ENDCOLLECTIVE ;  /* 0x000000000000791b */ /* 0x000ff40003800000 */
.L_x_192:
[----:B------:R-:W-:Y:S05]  /*8460*/  BSYNC B0 ;  /* 0x0000000000007941 */ /* 0x000fea0003800000 */
.L_x_191:
[----:B------:R-:W-:Y:S05]  /*8470*/  BRA `(.L_x_193) ;  /* 0xfffffff800ac7947 */ /* 0x000fea000383ffff */
.L_x_182:
[----:B0-----:R0:W1:Y:S02]  /*8480*/  SYNCS.PHASECHK.TRANS64.TRYWAIT P0, [R7+URZ], R2 ;  /* 0x00000002070075a7 */ /* 0x001064000800017f */
[----:B-1----:R-:W-:Y:S05]  /*8490*/  @!P0 NANOSLEEP.SYNCS 0x989680 ;  /* 0x009896800000895d */ /* 0x002fea0003900000 */
[----:B------:R-:W1:Y:S02]  /*84a0*/  @!P0 SYNCS.PHASECHK.TRANS64 P0, [R7+URZ], R2 ;  /* 0x00000002070085a7 */ /* 0x000e64000800007f */
[----:B-1----:R-:W-:Y:S05]  /*84b0*/  @!P0 BRA `(.L_x_182) ;  /* 0xfffffffc00f08947 */ /* 0x002fea000383ffff */
[----:B------:R-:W-:Y:S05]  /*84c0*/  BRA `(.L_x_194) ;  /* 0xfffffff800ec7947 */ /* 0x000fea000383ffff */
.L_x_183:
[----:B0-----:R0:W1:Y:S02]  /*84d0*/  SYNCS.PHASECHK.TRANS64.TRYWAIT P0, [R6+URZ], R3 ;  /* 0x00000003060075a7 */ /* 0x001064000800017f */
[----:B-1----:R-:W-:Y:S05]  /*84e0*/  @!P0 NANOSLEEP.SYNCS 0x989680 ;  /* 0x009896800000895d */ /* 0x002fea0003900000 */
[----:B------:R-:W1:Y:S02]  /*84f0*/  @!P0 SYNCS.PHASECHK.TRANS64 P0, [R6+URZ], R3 ;  /* 0x00000003060085a7 */ /* 0x000e64000800007f */
[----:B-1----:R-:W-:Y:S05]  /*8500*/  @!P0 BRA `(.L_x_183) ;  /* 0xfffffffc00f08947 */ /* 0x002fea000383ffff */
[----:B------:R-:W-:Y:S05]  /*8510*/  BRA `(.L_x_195) ;  /* 0xfffffff800fc7947 */ /* 0x000fea000383ffff */
.L_x_184:
[----:B0-----:R0:W1:Y:S02]  /*8520*/  SYNCS.PHASECHK.TRANS64.TRYWAIT P0, [R7+URZ], R4 ;  /* 0x00000004070075a7 */ /* 0x001064000800017f */
[----:B-1----:R-:W-:Y:S05]  /*8530*/  @!P0 NANOSLEEP.SYNCS 0x989680 ;  /* 0x009896800000895d */ /* 0x002fea0003900000 */
[----:B------:R-:W1:Y:S02]  /*8540*/  @!P0 SYNCS.PHASECHK.TRANS64 P0, [R7+URZ], R4 ;  /* 0x00000004070085a7 */ /* 0x000e64000800007f */
[----:B-1----:R-:W-:Y:S05]  /*8550*/  @!P0 BRA `(.L_x_184) ;  /* 0xfffffffc00f08947 */ /* 0x002fea000383ffff */
[----:B------:R-:W-:Y:S05]  /*8560*/  BRA `(.L_x_196) ;  /* 0xfffffffc000c7947 */ /* 0x000fea000383ffff */
.L_x_185:
[----:B-1----:R1:W2:Y:S02]  /*8570*/  SYNCS.PHASECHK.TRANS64.TRYWAIT P0, [R6+URZ], R3 ;  /* 0x00000003060075a7 */ /* 0x0022a4000800017f */
[----:B--2---:R-:W-:Y:S05]  /*8580*/  @!P0 NANOSLEEP.SYNCS 0x989680 ;  /* 0x009896800000895d */ /* 0x004fea0003900000 */
[----:B------:R-:W2:Y:S02]  /*8590*/  @!P0 SYNCS.PHASECHK.TRANS64 P0, [R6+URZ], R3 ;  /* 0x00000003060085a7 */ /* 0x000ea4000800007f */
[----:B--2---:R-:W-:Y:S05]  /*85a0*/  @!P0 BRA `(.L_x_185) ;  /* 0xfffffffc00f08947 */ /* 0x004fea000383ffff */
[----:B------:R-:W-:Y:S05]  /*85b0*/  BRA `(.L_x_197) ;  /* 0xfffffffc00147947 */ /* 0x000fea000383ffff */
.L_x_198:
[----:B------:R-:W-:-:S00]  /*85c0*/  BRA `(.L_x_198) ;  /* 0xfffffffc00fc7947 */ /* 0x000fc0000383ffff */
[----:B------:R-:W-:-:S00]  /*85d0*/  NOP ;  /* 0x0000000000007918 */ /* 0x000fc00000000000 */
        /* <DEDUP_REMOVED lines=10> */
.L_x_199:


//--------------------- .nv.global.init           --------------------------
	.section	.nv.global.init,"aw",@progbits
.nv.global.init:
	.type		$str$22,@object
	.size		$str$22,($str$23 - $str$22)
$str$22:
        /*0000*/ 	.byte	0x6b, 0x5f, 0x74, 0x69, 0x6c, 0x65, 0x5f, 0x63, 0x6f, 0x75, 0x6e, 0x74, 0x20, 0x3e, 0x3d, 0x20
        /*0010*/ 	.byte	0x31, 0x00
	.type		$str$23,@object
	.size		$str$23,(__unnamed_1 - $str$23)
$str$23:
        /*0012*/ 	.byte	0x2f, 0x74, 0x6d, 0x70, 0x2f, 0x63, 0x75, 0x74, 0x6c, 0x61, 0x73, 0x73, 0x5f, 0x73, 0x77, 0x65
        /*0022*/ 	.byte	0x65, 0x70, 0x5f, 0x73, 0x72, 0x63, 0x2f, 0x69, 0x6e, 0x63, 0x6c, 0x75, 0x64, 0x65, 0x2f, 0x63
        /*0032*/ 	.byte	0x75, 0x74, 0x6c, 0x61, 0x73, 0x73, 0x2f, 0x67, 0x65, 0x6d, 0x6d, 0x2f, 0x63, 0x6f, 0x6c, 0x6c
        /*0042*/ 	.byte	0x65, 0x63, 0x74, 0x69, 0x76, 0x65, 0x2f, 0x73, 0x6d, 0x39, 0x30, 0x5f, 0x6d, 0x6d, 0x61, 0x5f
        /*0052*/ 	.byte	0x74, 0x6d, 0x61, 0x5f, 0x67, 0x6d, 0x6d, 0x61, 0x5f, 0x73, 0x73, 0x5f, 0x77, 0x61, 0x72, 0x70
        /*0062*/ 	.byte	0x73, 0x70, 0x65, 0x63, 0x69, 0x61, 0x6c, 0x69, 0x7a, 0x65, 0x64, 0x2e, 0x68, 0x70, 0x70, 0x00
	.type		__unnamed_1,@object
	.size		__unnamed_1,(.L_0 - __unnamed_1)
__unnamed_1:
        /*0072*/ 	.byte	0x76, 0x6f, 0x69, 0x64, 0x20, 0x63, 0x75, 0x74, 0x6c, 0x61, 0x73, 0x73, 0x3a, 0x3a, 0x67, 0x65
        /* <DEDUP_REMOVED lines=181> */
.L_0:


//--------------------- .nv.shared._ZN7cutlass13device_kernelINS_4gemm6kernel13GemmUniversalIN4cute5tupleIJiiiiEEENS1_10collective13CollectiveMmaINS1_34MainloopSm90TmaGmmaWarpSpecializedILi5ENS5_IJNS4_1CILi2EEENSA_ILi1EEESC_EEENS1_35KernelTmaWarpSpecializedCooperativeEEENS5_IJNSA_ILi128EEESG_SG_EEENS_10bfloat16_tENS5_IJlSC_lEEESI_SJ_NS4_8TiledMMAINS4_8MMA_AtomIJNS4_4SM904GMMA28MMA_64x128x16_F32BF16BF16_SSILNSN_5MajorE0ELSP_0ELNSN_7ScaleInE1ELSQ_1EEEEEENS4_6LayoutISD_NS5_IJSC_NSA_ILi0EEESU_EEEEENS5_IJNS4_10UnderscoreESX_SX_EEEEENS4_13SM90_TMA_LOADENS4_14ComposedLayoutINS4_7SwizzleILi3ELi4ELi3EEENS4_18smem_ptr_flag_bitsILi16EEENST_INS5_IJNSA_ILi8EEENSA_ILi64EEEEEENS5_IJS17_SC_EEEEEEEvNS4_8identityENS4_23SM90_TMA_LOAD_MULTICASTES1B_vS1C_EENS_8epilogue10collective6detail29Sm90TmaWarpSpecializedAdapterINS1G_15DefaultEpilogueISI_SJ_SJ_NS1F_6thread17LinearCombinationISI_Li1EffLNS1K_9ScaleType4KindE0ELNS_15FloatRoundStyleE2ESI_EENS1_15EpilogueDefaultEEEEEvvEEEEvNT_6ParamsE --------------------------
	.section	.nv.shared._ZN7cutlass13device_kernelINS_4gemm6kernel13GemmUniversalIN4cute5tupleIJiiiiEEENS1_10collective13CollectiveMmaINS1_34MainloopSm90TmaGmmaWarpSpecializedILi5ENS5_IJNS4_1CILi2EEENSA_ILi1EEESC_EEENS1_35KernelTmaWarpSpecializedCooperativeEEENS5_IJNSA_ILi128EEESG_SG_EEENS_10bfloat16_tENS5_IJlSC_lEEESI_SJ_NS4_8TiledMMAINS4_8MMA_AtomIJNS4_4SM904GMMA28MMA_64x128x16_F32BF16BF16_SSILNSN_5MajorE0ELSP_0ELNSN_7ScaleInE1ELSQ_1EEEEEENS4_6LayoutISD_NS5_IJSC_NSA_ILi0EEESU_EEEEENS5_IJNS4_10UnderscoreESX_SX_EEEEENS4_13SM90_TMA_LOADENS4_14ComposedLayoutINS4_7SwizzleILi3ELi4ELi3EEENS4_18smem_ptr_flag_bitsILi16EEENST_INS5_IJNSA_ILi8EEENSA_ILi64EEEEEENS5_IJS17_SC_EEEEEEEvNS4_8identityENS4_23SM90_TMA_LOAD_MULTICASTES1B_vS1C_EENS_8epilogue10collective6detail29Sm90TmaWarpSpecializedAdapterINS1G_15DefaultEpilogueISI_SJ_SJ_NS1F_6thread17LinearCombinationISI_Li1EffLNS1K_9ScaleType4KindE0ELNS_15FloatRoundStyleE2ESI_EENS1_15EpilogueDefaultEEEEEvvEEEEvNT_6ParamsE,"aw",@nobits
	.sectionflags	@""
	.align	16
	.zero		1024


//--------------------- .nv.shared.reserved.0     --------------------------
	.section	.nv.shared.reserved.0,"aw",@nobits
	.weak		__nv_reservedSMEM_offset_0_alias
	.size		__nv_reservedSMEM_offset_0_alias, 0, 0
	.other		__nv_reservedSMEM_offset_0_alias,@"STO_CUDA_RESERVED_SHARED STV_DEFAULT"
__nv_reservedSMEM_offset_0_alias:
	.zero		0


//--------------------- .nv.global                --------------------------
	.section	.nv.global,"aw",@nobits
.nv.global:
	.type		_ZN39_INTERNAL_c305d545_4_k_cu_aea3064e_40094cute1_E,@object
	.size		_ZN39_INTERNAL_c305d545_4_k_cu_aea3064e_40094cute1_E,(_ZN39_INTERNAL_c305d545_4_k_cu_aea3064e_40094cuda3std3__45__cpo6cbeginE - _ZN39_INTERNAL_c305d545_4_k_cu_aea3064e_40094cute1_E)
_ZN39_INTERNAL_c305d545_4_k_cu_aea3064e_40094cute1_E:
	.zero		1
	.type		_ZN39_INTERNAL_c305d545_4_k_cu_aea3064e_40094cuda3std3__45__cpo6cbeginE,@object
	.size		_ZN39_INTERNAL_c305d545_4_k_cu_aea3064e_40094cuda3std3__45__cpo6cbeginE,(_ZN39_INTERNAL_c305d545_4_k_cu_aea3064e_40094cuda3std3__48in_placeE - _ZN39_INTERNAL_c305d545_4_k_cu_aea3064e_40094cuda3std3__45__cpo6cbeginE)
_ZN39_INTERNAL_c305d545_4_k_cu_aea3064e_40094cuda3std3__45__cpo6cbeginE:
	.zero		1
	.type		_ZN39_INTERNAL_c305d545_4_k_cu_aea3064e_40094cuda3std3__48in_placeE,@object
	.size		_ZN39_INTERNAL_c305d545_4_k_cu_aea3064e_40094cuda3std3__48in_placeE,(_ZN39_INTERNAL_c305d545_4_k_cu_aea3064e_40094cuda3std6ranges3__45__cpo9iter_moveE - _ZN39_INTERNAL_c305d545_4_k_cu_aea3064e_40094cuda3std3__48in_placeE)
_ZN39_INTERNAL_c305d545_4_k_cu_aea3064e_40094cuda3std3__48in_placeE:
	.zero		1
	.type		_ZN39_INTERNAL_c305d545_4_k_cu_aea3064e_40094cuda3std6ranges3__45__cpo9iter_moveE,@object
	.size		_ZN39_INTERNAL_c305d545_4_k_cu_aea3064e_40094cuda3std6ranges3__45__cpo9iter_moveE,(_ZN39_INTERNAL_c305d545_4_k_cu_aea3064e_40094cuda3std3__45__cpo5beginE - _ZN39_INTERNAL_c305d545_4_k_cu_aea3064e_40094cuda3std6ranges3__45__cpo9iter_moveE)
_ZN39_INTERNAL_c305d545_4_k_cu_aea3064e_40094cuda3std6ranges3__45__cpo9iter_moveE:
	.zero		1
	.type		_ZN39_INTERNAL_c305d545_4_k_cu_aea3064e_40094cuda3std3__45__cpo5beginE,@object
	.size		_ZN39_INTERNAL_c305d545_4_k_cu_aea3064e_40094cuda3std3__45__cpo5beginE,(_ZN39_INTERNAL_c305d545_4_k_cu_aea3064e_40094cuda3std3__441_GLOBAL__N__c305d545_4_k_cu_aea3064e_40096ignoreE - _ZN39_INTERNAL_c305d545_4_k_cu_aea3064e_40094cuda3std3__45__cpo5beginE)
_ZN39_INTERNAL_c305d545_4_k_cu_aea3064e_40094cuda3std3__45__cpo5beginE:
	.zero		1
	.type		_ZN39_INTERNAL_c305d545_4_k_cu_aea3064e_40094cuda3std3__441_GLOBAL__N__c305d545_4_k_cu_aea3064e_40096ignoreE,@object
	.size		_ZN39_INTERNAL_c305d545_4_k_cu_aea3064e_40094cuda3std3__441_GLOBAL__N__c305d545_4_k_cu_aea3064e_40096ignoreE,(_ZN39_INTERNAL_c305d545_4_k_cu_aea3064e_40094cute7productE - _ZN39_INTERNAL_c305d545_4_k_cu_aea3064e_40094cuda3std3__441_GLOBAL__N__c305d545_4_k_cu_aea3064e_40096ignoreE)
_ZN39_INTERNAL_c305d545_4_k_cu_aea3064e_40094cuda3std3__441_GLOBAL__N__c305d545_4_k_cu_aea3064e_40096ignoreE:
	.zero		1
	.type		_ZN39_INTERNAL_c305d545_4_k_cu_aea3064e_40094cute7productE,@object
	.size		_ZN39_INTERNAL_c305d545_4_k_cu_aea3064e_40094cute7productE,(_ZN39_INTERNAL_c305d545_4_k_cu_aea3064e_40094cuda3std3__45__cpo3endE - _ZN39_INTERNAL_c305d545_4_k_cu_aea3064e_40094cute7productE)
_ZN39_INTERNAL_c305d545_4_k_cu_aea3064e_40094cute7productE:
	.zero		1
	.type		_ZN39_INTERNAL_c305d545_4_k_cu_aea3064e_40094cuda3std3__45__cpo3endE,@object
	.size		_ZN39_INTERNAL_c305d545_4_k_cu_aea3064e_40094cuda3std3__45__cpo3endE,(_ZN39_INTERNAL_c305d545_4_k_cu_aea3064e_40094cuda3std3__419piecewise_constructE - _ZN39_INTERNAL_c305d545_4_k_cu_aea3064e_40094cuda3std3__45__cpo3endE)
_ZN39_INTERNAL_c305d545_4_k_cu_aea3064e_40094cuda3std3__45__cpo3endE:
	.zero		1
	.type		_ZN39_INTERNAL_c305d545_4_k_cu_aea3064e_40094cuda3std3__419piecewise_constructE,@object
	.size		_ZN39_INTERNAL_c305d545_4_k_cu_aea3064e_40094cuda3std3__419piecewise_constructE,(_ZN39_INTERNAL_c305d545_4_k_cu_aea3064e_40094cuda3std3__45__cpo4cendE - _ZN39_INTERNAL_c305d545_4_k_cu_aea3064e_40094cuda3std3__419piecewise_constructE)
_ZN39_INTERNAL_c305d545_4_k_cu_aea3064e_40094cuda3std3__419piecewise_constructE:
	.zero		1
	.type		_ZN39_INTERNAL_c305d545_4_k_cu_aea3064e_40094cuda3std3__45__cpo4cendE,@object
	.size		_ZN39_INTERNAL_c305d545_4_k_cu_aea3064e_40094cuda3std3__45__cpo4cendE,(_ZN39_INTERNAL_c305d545_4_k_cu_aea3064e_40094cuda3std6ranges3__45__cpo4swapE - _ZN39_INTERNAL_c305d545_4_k_cu_aea3064e_40094cuda3std3__45__cpo4cendE)
_ZN39_INTERNAL_c305d545_4_k_cu_aea3064e_40094cuda3std3__45__cpo4cendE:
	.zero		1
	.type		_ZN39_INTERNAL_c305d545_4_k_cu_aea3064e_40094cuda3std6ranges3__45__cpo4swapE,@object
	.size		_ZN39_INTERNAL_c305d545_4_k_cu_aea3064e_40094cuda3std6ranges3__45__cpo4swapE,(.L_8 - _ZN39_INTERNAL_c305d545_4_k_cu_aea3064e_40094cuda3std6ranges3__45__cpo4swapE)
_ZN39_INTERNAL_c305d545_4_k_cu_aea3064e_40094cuda3std6ranges3__45__cpo4swapE:
	.zero		1
.L_8:


//--------------------- .nv.constant0._ZN7cutlass13device_kernelINS_4gemm6kernel13GemmUniversalIN4cute5tupleIJiiiiEEENS1_10collective13CollectiveMmaINS1_34MainloopSm90TmaGmmaWarpSpecializedILi5ENS5_IJNS4_1CILi2EEENSA_ILi1EEESC_EEENS1_35KernelTmaWarpSpecializedCooperativeEEENS5_IJNSA_ILi128EEESG_SG_EEENS_10bfloat16_tENS5_IJlSC_lEEESI_SJ_NS4_8TiledMMAINS4_8MMA_AtomIJNS4_4SM904GMMA28MMA_64x128x16_F32BF16BF16_SSILNSN_5MajorE0ELSP_0ELNSN_7ScaleInE1ELSQ_1EEEEEENS4_6LayoutISD_NS5_IJSC_NSA_ILi0EEESU_EEEEENS5_IJNS4_10UnderscoreESX_SX_EEEEENS4_13SM90_TMA_LOADENS4_14ComposedLayoutINS4_7SwizzleILi3ELi4ELi3EEENS4_18smem_ptr_flag_bitsILi16EEENST_INS5_IJNSA_ILi8EEENSA_ILi64EEEEEENS5_IJS17_SC_EEEEEEEvNS4_8identityENS4_23SM90_TMA_LOAD_MULTICASTES1B_vS1C_EENS_8epilogue10collective6detail29Sm90TmaWarpSpecializedAdapterINS1G_15DefaultEpilogueISI_SJ_SJ_NS1F_6thread17LinearCombinationISI_Li1EffLNS1K_9ScaleType4KindE0ELNS_15FloatRoundStyleE2ESI_EENS1_15EpilogueDefaultEEEEEvvEEEEvNT_6ParamsE --------------------------
	.section	.nv.constant0._ZN7cutlass13device_kernelINS_4gemm6kernel13GemmUniversalIN4cute5tupleIJiiiiEEENS1_10collective13CollectiveMmaINS1_34MainloopSm90TmaGmmaWarpSpecializedILi5ENS5_IJNS4_1CILi2EEENSA_ILi1EEESC_EEENS1_35KernelTmaWarpSpecializedCooperativeEEENS5_IJNSA_ILi128EEESG_SG_EEENS_10bfloat16_tENS5_IJlSC_lEEESI_SJ_NS4_8TiledMMAINS4_8MMA_AtomIJNS4_4SM904GMMA28MMA_64x128x16_F32BF16BF16_SSILNSN_5MajorE0ELSP_0ELNSN_7ScaleInE1ELSQ_1EEEEEENS4_6LayoutISD_NS5_IJSC_NSA_ILi0EEESU_EEEEENS5_IJNS4_10UnderscoreESX_SX_EEEEENS4_13SM90_TMA_LOADENS4_14ComposedLayoutINS4_7SwizzleILi3ELi4ELi3EEENS4_18smem_ptr_flag_bitsILi16EEENST_INS5_IJNSA_ILi8EEENSA_ILi64EEEEEENS5_IJS17_SC_EEEEEEEvNS4_8identityENS4_23SM90_TMA_LOAD_MULTICASTES1B_vS1C_EENS_8epilogue10collective6detail29Sm90TmaWarpSpecializedAdapterINS1G_15DefaultEpilogueISI_SJ_SJ_NS1F_6thread17LinearCombinationISI_Li1EffLNS1K_9ScaleType4KindE0ELNS_15FloatRoundStyleE2ESI_EENS1_15EpilogueDefaultEEEEEvvEEEEvNT_6ParamsE,"a",@progbits
	.sectionflags	@""
	.align	4
.nv.constant0._ZN7cutlass13device_kernelINS_4gemm6kernel13GemmUniversalIN4cute5tupleIJiiiiEEENS1_10collective13CollectiveMmaINS1_34MainloopSm90TmaGmmaWarpSpecializedILi5ENS5_IJNS4_1CILi2EEENSA_ILi1EEESC_EEENS1_35KernelTmaWarpSpecializedCooperativeEEENS5_IJNSA_ILi128EEESG_SG_EEENS_10bfloat16_tENS5_IJlSC_lEEESI_SJ_NS4_8TiledMMAINS4_8MMA_AtomIJNS4_4SM904GMMA28MMA_64x128x16_F32BF16BF16_SSILNSN_5MajorE0ELSP_0ELNSN_7ScaleInE1ELSQ_1EEEEEENS4_6LayoutISD_NS5_IJSC_NSA_ILi0EEESU_EEEEENS5_IJNS4_10UnderscoreESX_SX_EEEEENS4_13SM90_TMA_LOADENS4_14ComposedLayoutINS4_7SwizzleILi3ELi4ELi3EEENS4_18smem_ptr_flag_bitsILi16EEENST_INS5_IJNSA_ILi8EEENSA_ILi64EEEEEENS5_IJS17_SC_EEEEEEEvNS4_8identityENS4_23SM90_TMA_LOAD_MULTICASTES1B_vS1C_EENS_8epilogue10collective6detail29Sm90TmaWarpSpecializedAdapterINS1G_15DefaultEpilogueISI_SJ_SJ_NS1F_6thread17LinearCombinationISI_Li1EffLNS1K_9ScaleType4KindE0ELNS_15FloatRoundStyleE2ESI_EENS1_15EpilogueDefaultEEEEEvvEEEEvNT_6ParamsE:
	.zero		1664


//--------------------- SYMBOLS --------------------------

	.type		.nv.reservedSmem.offset0,@object
	.size		.nv.reservedSmem.offset0,0x4
	.type		__assertfail,@function
